// auto-generated by cutlass_sweep.gemm — config: {"arch": "sm_90", "cluster_m": 2, "cluster_n": 1, "dtype": "tf32", "stages": 3, "tile_k": 128, "tile_m": 256, "tile_n": 64}
#include "cutlass/cutlass.h"
#include "cutlass/gemm/collective/collective_builder.hpp"
#include "cutlass/gemm/device/gemm_universal_adapter.h"
#include "cutlass/gemm/kernel/gemm_universal.hpp"
#include "cutlass/epilogue/collective/collective_builder.hpp"

using ElemA = cutlass::tfloat32_t;
using ElemB = cutlass::tfloat32_t;
using ElemCD = cutlass::tfloat32_t;
using Acc  = float;
using TileShape    = cute::Shape<cute::_256, cute::_64, cute::_128>;
using ClusterShape = cute::Shape<cute::_2, cute::_1, cute::_1>;

using CollectiveEpilogue = typename cutlass::epilogue::collective::CollectiveBuilder<
    cutlass::arch::Sm90, cutlass::arch::OpClassTensorOp,
    TileShape, ClusterShape,
    cutlass::epilogue::collective::EpilogueTileAuto,
    Acc, Acc,
    ElemCD, cutlass::layout::RowMajor, 128 / cutlass::sizeof_bits<ElemCD>::value,
    ElemCD, cutlass::layout::RowMajor, 128 / cutlass::sizeof_bits<ElemCD>::value,
    cutlass::epilogue::collective::EpilogueScheduleAuto
  >::CollectiveOp;

using CollectiveMainloop = typename cutlass::gemm::collective::CollectiveBuilder<
    cutlass::arch::Sm90, cutlass::arch::OpClassTensorOp,
    ElemA, cutlass::layout::RowMajor, 128 / cutlass::sizeof_bits<ElemA>::value,
    ElemB, cutlass::layout::ColumnMajor, 128 / cutlass::sizeof_bits<ElemB>::value,
    Acc,
    TileShape, ClusterShape,
    cutlass::gemm::collective::StageCount<3>,
    cutlass::gemm::collective::KernelScheduleAuto
  >::CollectiveOp;

using GemmKernel = cutlass::gemm::kernel::GemmUniversal<
    cute::Shape<int,int,int,int>,
    CollectiveMainloop,
    CollectiveEpilogue
>;
using Gemm = cutlass::gemm::device::GemmUniversalAdapter<GemmKernel>;

// Force the device kernel symbol into the cubin without needing a host main.
auto* _anchor = &cutlass::device_kernel<GemmKernel>;


// ===== COMPILED SASS (sm_90a) =====

	.target	sm_90a

	.elftype	@"ET_EXEC"


//--------------------- .note.nv.tkinfo           --------------------------
	.section	.note.nv.tkinfo,"",@"SHT_NOTE"
	.sectionflags	@"SHF_NOTE_NV_TKINFO"
	.tkinfo
        /*0018*/ 	.word	0x00000002
        /*0030*/ 	.string	""
        /*0030*/ 	.string	"ptxas"
        /*0030*/ 	.string	"Cuda compilation tools, release 13.0, V13.0.88"
        /*0030*/ 	.string	"Build cuda_13.0.r13.0/compiler.36424714_0"
        /*0030*/ 	.string	"-arch sm_90a -m 64 "



//--------------------- .note.nv.cuinfo           --------------------------
	.section	.note.nv.cuinfo,"",@"SHT_NOTE"
	.sectionflags	@"SHF_NOTE_NV_CUINFO"
        /*0018*/ 	.short	0x0002
        /*001a*/ 	.short	0x005a
        /*001c*/ 	.short	0x0082
	.zero		2


//--------------------- .nv.info                  --------------------------
	.section	.nv.info,"",@"SHT_CUDA_INFO"
	.align	4


	//----- nvinfo : EIATTR_REGCOUNT
	.align		4
        /*0000*/ 	.byte	0x04, 0x2f
        /*0002*/ 	.short	(.L_15 - .L_14)
	.align		4
.L_14:
        /*0004*/ 	.word	index@(_ZN7cutlass13device_kernelINS_4gemm6kernel13GemmUniversalIN4cute5tupleIJiiiiEEENS1_10collective13CollectiveMmaINS1_34MainloopSm90TmaGmmaWarpSpecializedILi3ENS5_IJNS4_1CILi2EEENSA_ILi1EEESC_EEENS1_35KernelTmaWarpSpecializedCooperativeEEENS5_IJNSA_ILi256EEENSA_ILi64EEENSA_ILi128EEEEEENS_10tfloat32_tENS5_IJlSC_lEEESK_SL_NS4_8TiledMMAINS4_8MMA_AtomIJNS4_4SM904GMMA29MMA_64x64x8_F32TF32TF32_SS_TNILNSP_7ScaleInE1ELSR_1EEEEEENS4_6LayoutISD_NS5_IJSC_NSA_ILi0EEESV_EEEEENS5_IJNS4_10UnderscoreESY_SY_EEEEENS4_13SM90_TMA_LOADENS4_14ComposedLayoutINS4_7SwizzleILi3ELi4ELi3EEENS4_18smem_ptr_flag_bitsILi32EEENSU_INS5_IJNSA_ILi8EEENSA_ILi32EEEEEENS5_IJS18_SC_EEEEEEEvNS4_8identityENS4_23SM90_TMA_LOAD_MULTICASTES1C_vS1D_EENS_8epilogue10collective6detail29Sm90TmaWarpSpecializedAdapterINS1H_15DefaultEpilogueISK_SL_SL_NS1G_6thread17LinearCombinationISK_Li1EffLNS1L_9ScaleType4KindE0ELNS_15FloatRoundStyleE2ESK_EENS1_15EpilogueDefaultEEEEEvvEEEEvNT_6ParamsE)
        /*0008*/ 	.word	0x000000a8


	//----- nvinfo : EIATTR_FRAME_SIZE
	.align		4
.L_15:
        /*000c*/ 	.byte	0x04, 0x11
        /*000e*/ 	.short	(.L_17 - .L_16)
	.align		4
.L_16:
        /*0010*/ 	.word	index@(_ZN7cutlass13device_kernelINS_4gemm6kernel13GemmUniversalIN4cute5tupleIJiiiiEEENS1_10collective13CollectiveMmaINS1_34MainloopSm90TmaGmmaWarpSpecializedILi3ENS5_IJNS4_1CILi2EEENSA_ILi1EEESC_EEENS1_35KernelTmaWarpSpecializedCooperativeEEENS5_IJNSA_ILi256EEENSA_ILi64EEENSA_ILi128EEEEEENS_10tfloat32_tENS5_IJlSC_lEEESK_SL_NS4_8TiledMMAINS4_8MMA_AtomIJNS4_4SM904GMMA29MMA_64x64x8_F32TF32TF32_SS_TNILNSP_7ScaleInE1ELSR_1EEEEEENS4_6LayoutISD_NS5_IJSC_NSA_ILi0EEESV_EEEEENS5_IJNS4_10UnderscoreESY_SY_EEEEENS4_13SM90_TMA_LOADENS4_14ComposedLayoutINS4_7SwizzleILi3ELi4ELi3EEENS4_18smem_ptr_flag_bitsILi32EEENSU_INS5_IJNSA_ILi8EEENSA_ILi32EEEEEENS5_IJS18_SC_EEEEEEEvNS4_8identityENS4_23SM90_TMA_LOAD_MULTICASTES1C_vS1D_EENS_8epilogue10collective6detail29Sm90TmaWarpSpecializedAdapterINS1H_15DefaultEpilogueISK_SL_SL_NS1G_6thread17LinearCombinationISK_Li1EffLNS1L_9ScaleType4KindE0ELNS_15FloatRoundStyleE2ESK_EENS1_15EpilogueDefaultEEEEEvvEEEEvNT_6ParamsE)
        /*0014*/ 	.word	0x00000000


	//----- nvinfo : EIATTR_MIN_STACK_SIZE
	.align		4
.L_17:
        /*0018*/ 	.byte	0x04, 0x12
        /*001a*/ 	.short	(.L_19 - .L_18)
	.align		4
.L_18:
        /*001c*/ 	.word	index@(_ZN7cutlass13device_kernelINS_4gemm6kernel13GemmUniversalIN4cute5tupleIJiiiiEEENS1_10collective13CollectiveMmaINS1_34MainloopSm90TmaGmmaWarpSpecializedILi3ENS5_IJNS4_1CILi2EEENSA_ILi1EEESC_EEENS1_35KernelTmaWarpSpecializedCooperativeEEENS5_IJNSA_ILi256EEENSA_ILi64EEENSA_ILi128EEEEEENS_10tfloat32_tENS5_IJlSC_lEEESK_SL_NS4_8TiledMMAINS4_8MMA_AtomIJNS4_4SM904GMMA29MMA_64x64x8_F32TF32TF32_SS_TNILNSP_7ScaleInE1ELSR_1EEEEEENS4_6LayoutISD_NS5_IJSC_NSA_ILi0EEESV_EEEEENS5_IJNS4_10UnderscoreESY_SY_EEEEENS4_13SM90_TMA_LOADENS4_14ComposedLayoutINS4_7SwizzleILi3ELi4ELi3EEENS4_18smem_ptr_flag_bitsILi32EEENSU_INS5_IJNSA_ILi8EEENSA_ILi32EEEEEENS5_IJS18_SC_EEEEEEEvNS4_8identityENS4_23SM90_TMA_LOAD_MULTICASTES1C_vS1D_EENS_8epilogue10collective6detail29Sm90TmaWarpSpecializedAdapterINS1H_15DefaultEpilogueISK_SL_SL_NS1G_6thread17LinearCombinationISK_Li1EffLNS1L_9ScaleType4KindE0ELNS_15FloatRoundStyleE2ESK_EENS1_15EpilogueDefaultEEEEEvvEEEEvNT_6ParamsE)
        /*0020*/ 	.word	0x00000000
.L_19:


//--------------------- .nv.compat                --------------------------
	.section	.nv.compat,"",@"SHT_CUDA_COMPAT_INFO"
	.align	4
        /*0000*/ 	.byte	0x02, 0x09, 0x01, 0x00, 0x02, 0x02, 0x04, 0x00, 0x02, 0x05, 0x05, 0x00, 0x03, 0x07, 0x01, 0x01
        /*0010*/ 	.byte	0x02, 0x03, 0x01, 0x00, 0x02, 0x06, 0x01, 0x00, 0x04, 0x0b, 0x08, 0x00, 0x00, 0x00, 0x00, 0x00
        /*0020*/ 	.byte	0x00, 0x00, 0x00, 0x00


//--------------------- .nv.info._ZN7cutlass13device_kernelINS_4gemm6kernel13GemmUniversalIN4cute5tupleIJiiiiEEENS1_10collective13CollectiveMmaINS1_34MainloopSm90TmaGmmaWarpSpecializedILi3ENS5_IJNS4_1CILi2EEENSA_ILi1EEESC_EEENS1_35KernelTmaWarpSpecializedCooperativeEEENS5_IJNSA_ILi256EEENSA_ILi64EEENSA_ILi128EEEEEENS_10tfloat32_tENS5_IJlSC_lEEESK_SL_NS4_8TiledMMAINS4_8MMA_AtomIJNS4_4SM904GMMA29MMA_64x64x8_F32TF32TF32_SS_TNILNSP_7ScaleInE1ELSR_1EEEEEENS4_6LayoutISD_NS5_IJSC_NSA_ILi0EEESV_EEEEENS5_IJNS4_10UnderscoreESY_SY_EEEEENS4_13SM90_TMA_LOADENS4_14ComposedLayoutINS4_7SwizzleILi3ELi4ELi3EEENS4_18smem_ptr_flag_bitsILi32EEENSU_INS5_IJNSA_ILi8EEENSA_ILi32EEEEEENS5_IJS18_SC_EEEEEEEvNS4_8identityENS4_23SM90_TMA_LOAD_MULTICASTES1C_vS1D_EENS_8epilogue10collective6detail29Sm90TmaWarpSpecializedAdapterINS1H_15DefaultEpilogueISK_SL_SL_NS1G_6thread17LinearCombinationISK_Li1EffLNS1L_9ScaleType4KindE0ELNS_15FloatRoundStyleE2ESK_EENS1_15EpilogueDefaultEEEEEvvEEEEvNT_6ParamsE --------------------------
	.section	.nv.info._ZN7cutlass13device_kernelINS_4gemm6kernel13GemmUniversalIN4cute5tupleIJiiiiEEENS1_10collective13CollectiveMmaINS1_34MainloopSm90TmaGmmaWarpSpecializedILi3ENS5_IJNS4_1CILi2EEENSA_ILi1EEESC_EEENS1_35KernelTmaWarpSpecializedCooperativeEEENS5_IJNSA_ILi256EEENSA_ILi64EEENSA_ILi128EEEEEENS_10tfloat32_tENS5_IJlSC_lEEESK_SL_NS4_8TiledMMAINS4_8MMA_AtomIJNS4_4SM904GMMA29MMA_64x64x8_F32TF32TF32_SS_TNILNSP_7ScaleInE1ELSR_1EEEEEENS4_6LayoutISD_NS5_IJSC_NSA_ILi0EEESV_EEEEENS5_IJNS4_10UnderscoreESY_SY_EEEEENS4_13SM90_TMA_LOADENS4_14ComposedLayoutINS4_7SwizzleILi3ELi4ELi3EEENS4_18smem_ptr_flag_bitsILi32EEENSU_INS5_IJNSA_ILi8EEENSA_ILi32EEEEEENS5_IJS18_SC_EEEEEEEvNS4_8identityENS4_23SM90_TMA_LOAD_MULTICASTES1C_vS1D_EENS_8epilogue10collective6detail29Sm90TmaWarpSpecializedAdapterINS1H_15DefaultEpilogueISK_SL_SL_NS1G_6thread17LinearCombinationISK_Li1EffLNS1L_9ScaleType4KindE0ELNS_15FloatRoundStyleE2ESK_EENS1_15EpilogueDefaultEEEEEvvEEEEvNT_6ParamsE,"",@"SHT_CUDA_INFO"
	.sectionflags	@""
	.align	4


	//----- nvinfo : EIATTR_CUDA_API_VERSION
	.align		4
        /*0000*/ 	.byte	0x04, 0x37
        /*0002*/ 	.short	(.L_21 - .L_20)
.L_20:
        /*0004*/ 	.word	0x00000082


	//----- nvinfo : EIATTR_KPARAM_INFO
	.align		4
.L_21:
        /*0008*/ 	.byte	0x04, 0x17
        /*000a*/ 	.short	(.L_23 - .L_22)
.L_22:
        /*000c*/ 	.word	0x00000000
        /*0010*/ 	.short	0x0000
        /*0012*/ 	.short	0x0070
        /*0014*/ 	.byte	0x00, 0xf0, 0x01, 0x10


	//----- nvinfo : EIATTR_SPARSE_MMA_MASK
	.align		4
.L_23:
        /*0018*/ 	.byte	0x03, 0x50
        /*001a*/ 	.short	0x0000


	//----- nvinfo : EIATTR_MAXREG_COUNT
	.align		4
        /*001c*/ 	.byte	0x03, 0x1b
        /*001e*/ 	.short	0x00a8


	//----- nvinfo : EIATTR_NUM_BARRIERS
	.align		4
        /*0020*/ 	.byte	0x02, 0x4c
        /*0022*/ 	.byte	0x01
	.zero		1


	//----- nvinfo : EIATTR_EXTERNS
	.align		4
        /*0024*/ 	.byte	0x04, 0x0f
        /*0026*/ 	.short	(.L_25 - .L_24)


	//   ....[0]....
	.align		4
.L_24:
        /*0028*/ 	.word	index@(__assertfail)


	//----- nvinfo : EIATTR_MERCURY_ISA_VERSION
	.align		4
.L_25:
        /*002c*/ 	.byte	0x03, 0x5f
        /*002e*/ 	.short	0x0101


	//----- nvinfo : EIATTR_INT_WARP_WIDE_INSTR_OFFSETS
	.align		4
        /*0030*/ 	.byte	0x04, 0x31
        /*0032*/ 	.short	(.L_27 - .L_26)


	//   ....[0]....
.L_26:
        /*0034*/ 	.word	0x00000470


	//   ....[1]....
        /*0038*/ 	.word	0x000004a0


	//   ....[2]....
        /*003c*/ 	.word	0x00000660


	//   ....[3]....
        /*0040*/ 	.word	0x000035b0


	//----- nvinfo : EIATTR_COOP_GROUP_MASK_REGIDS
	.align		4
.L_27:
        /*0044*/ 	.byte	0x04, 0x29
        /*0046*/ 	.short	(.L_29 - .L_28)


	//   ....[0]....
.L_28:
        /*0048*/ 	.word	0xffffffff


	//   ....[1]....
        /*004c*/ 	.word	0xffffffff


	//   ....[2]....
        /*0050*/ 	.word	0xffffffff


	//   ....[3]....
        /*0054*/ 	.word	0xffffffff


	//   ....[4]....
        /*0058*/ 	.word	0xffffffff


	//   ....[5]....
        /*005c*/ 	.word	0xffffffff


	//----- nvinfo : EIATTR_COOP_GROUP_INSTR_OFFSETS
	.align		4
.L_29:
        /*0060*/ 	.byte	0x04, 0x28
        /*0062*/ 	.short	(.L_31 - .L_30)


	//   ....[0]....
.L_30:
        /*0064*/ 	.word	0x00000060


	//   ....[1]....
        /*0068*/ 	.word	0x00000070


	//   ....[2]....
        /*006c*/ 	.word	0x00000130


	//   ....[3]....
        /*0070*/ 	.word	0x000002b0


	//   ....[4]....
        /*0074*/ 	.word	0x000007e0


	//   ....[5]....
        /*0078*/ 	.word	0x000014a0


	//----- nvinfo : EIATTR_REG_RECONFIG
	.align		4
.L_31:
        /*007c*/ 	.byte	0x01, 0x54
	.zero		2


	//----- nvinfo : EIATTR_SYSCALL_OFFSETS
	.align		4
        /*0080*/ 	.byte	0x04, 0x46
        /*0082*/ 	.short	(.L_33 - .L_32)


	//   ....[0]....
.L_32:
        /*0084*/ 	.word	0x00001690


	//----- nvinfo : EIATTR_MBARRIER_INSTR_OFFSETS
	.align		4
.L_33:
        /*0088*/ 	.byte	0x04, 0x39
        /*008a*/ 	.short	(.L_35 - .L_34)


	//   ....[0]....
.L_34:
        /*008c*/ 	.word	0x00000230
        /*0090*/ 	.word	0x000000ff
        /*0094*/ 	.word	0x00000000
        /*0098*/ 	.short	0x0100
        /*009a*/ 	.byte	0x08
	.zero		1


	//   ....[1]....
        /*009c*/ 	.word	0x00000240
        /*00a0*/ 	.word	0x000000ff
        /*00a4*/ 	.word	0x00000018
        /*00a8*/ 	.short	0x0100
        /*00aa*/ 	.byte	0x08
	.zero		1


	//   ....[2]....
        /*00ac*/ 	.word	0x00000250
        /*00b0*/ 	.word	0x000000ff
        /*00b4*/ 	.word	0x00000008
        /*00b8*/ 	.short	0x0100
        /*00ba*/ 	.byte	0x08
	.zero		1


	//   ....[3]....
        /*00bc*/ 	.word	0x00000260
        /*00c0*/ 	.word	0x000000ff
        /*00c4*/ 	.word	0x00000020
        /*00c8*/ 	.short	0x0100
        /*00ca*/ 	.byte	0x08
	.zero		1


	//   ....[4]....
        /*00cc*/ 	.word	0x00000270
        /*00d0*/ 	.word	0x000000ff
        /*00d4*/ 	.word	0x00000010
        /*00d8*/ 	.short	0x0100
        /*00da*/ 	.byte	0x08
	.zero		1


	//   ....[5]....
        /*00dc*/ 	.word	0x00000280
        /*00e0*/ 	.word	0x000000ff
        /*00e4*/ 	.word	0x00000028
        /*00e8*/ 	.short	0x0100
        /*00ea*/ 	.byte	0x08
	.zero		1


	//   ....[6]....
        /*00ec*/ 	.word	0x000006f0
        /*00f0*/ 	.word	0x000000ff
        /*00f4*/ 	.word	0x00000040
        /*00f8*/ 	.short	0x0100
        /*00fa*/ 	.byte	0x06
	.zero		1


	//   ....[7]....
        /*00fc*/ 	.word	0x00000780
        /*0100*/ 	.word	0x000000ff
        /*0104*/ 	.word	0x00000048
        /*0108*/ 	.short	0x0100
        /*010a*/ 	.byte	0x06
	.zero		1


	//   ....[8]....
        /*010c*/ 	.word	0x00001750
        /*0110*/ 	.word	0x00000003
        /*0114*/ 	.word	0x00000000
        /*0118*/ 	.short	0x010a
        /*011a*/ 	.byte	0x3f
	.zero		1


	//   ....[9]....
        /*011c*/ 	.word	0x000017b0
        /*0120*/ 	.word	0x00000003
        /*0124*/ 	.word	0x00000000
        /*0128*/ 	.short	0x010a
        /*012a*/ 	.byte	0x3f
	.zero		1


	//   ....[10]....
        /*012c*/ 	.word	0x00002680
        /*0130*/ 	.word	0x00000005
        /*0134*/ 	.word	0x00000000
        /*0138*/ 	.short	0x010a
        /*013a*/ 	.byte	0x3f
	.zero		1


	//   ....[11]....
        /*013c*/ 	.word	0x000026c0
        /*0140*/ 	.word	0x00000005
        /*0144*/ 	.word	0x00000000
        /*0148*/ 	.short	0x010a
        /*014a*/ 	.byte	0x3f
	.zero		1


	//   ....[12]....
        /*014c*/ 	.word	0x00003460
        /*0150*/ 	.word	0x00000004
        /*0154*/ 	.word	0x00000000
        /*0158*/ 	.short	0x0101
        /*015a*/ 	.byte	0x3f
	.zero		1


	//   ....[13]....
        /*015c*/ 	.word	0x00003650
        /*0160*/ 	.word	0x00000000
        /*0164*/ 	.word	0x00000000
        /*0168*/ 	.short	0x0101
        /*016a*/ 	.byte	0x3f
	.zero		1


	//   ....[14]....
        /*016c*/ 	.word	0x00008fa0
        /*0170*/ 	.word	0x00000017
        /*0174*/ 	.word	0x00000018
        /*0178*/ 	.short	0x010a
        /*017a*/ 	.byte	0x3f
	.zero		1


	//   ....[15]....
        /*017c*/ 	.word	0x00009540
        /*0180*/ 	.word	0x00000006
        /*0184*/ 	.word	0x00000048
        /*0188*/ 	.short	0x0101
        /*018a*/ 	.byte	0x3f
	.zero		1


	//   ....[16]....
        /*018c*/ 	.word	0x00009c90
        /*0190*/ 	.word	0x00000007
        /*0194*/ 	.word	0x00000000
        /*0198*/ 	.short	0x010a
        /*019a*/ 	.byte	0x3f
	.zero		1


	//   ....[17]....
        /*019c*/ 	.word	0x00009d10
        /*01a0*/ 	.word	0x00000004
        /*01a4*/ 	.word	0x00000000
        /*01a8*/ 	.short	0x010a
        /*01aa*/ 	.byte	0x3f
	.zero		1


	//   ....[18]....
        /*01ac*/ 	.word	0x00009da0
        /*01b0*/ 	.word	0x00000005
        /*01b4*/ 	.word	0x00000000
        /*01b8*/ 	.short	0x010a
        /*01ba*/ 	.byte	0x3f
	.zero		1


	//   ....[19]....
        /*01bc*/ 	.word	0x00009e00
        /*01c0*/ 	.word	0x00000003
        /*01c4*/ 	.word	0x00000000
        /*01c8*/ 	.short	0x010a
        /*01ca*/ 	.byte	0x3f
	.zero		1


	//   ....[20]....
        /*01cc*/ 	.word	0x00009e50
        /*01d0*/ 	.word	0x00000005
        /*01d4*/ 	.word	0x00000000
        /*01d8*/ 	.short	0x010a
        /*01da*/ 	.byte	0x3f
	.zero		1


	//   ....[21]....
        /*01dc*/ 	.word	0x00009f20
        /*01e0*/ 	.word	0x00000017
        /*01e4*/ 	.word	0x00000018
        /*01e8*/ 	.short	0x010a
        /*01ea*/ 	.byte	0x3f
	.zero		1


	//   ....[22]....
        /*01ec*/ 	.word	0x00009ff0
        /*01f0*/ 	.word	0x00000007
        /*01f4*/ 	.word	0x00000000
        /*01f8*/ 	.short	0x010a
        /*01fa*/ 	.byte	0x3f
	.zero		1


	//   ....[23]....
        /*01fc*/ 	.word	0x0000a040
        /*0200*/ 	.word	0x00000004
        /*0204*/ 	.word	0x00000000
        /*0208*/ 	.short	0x010a
        /*020a*/ 	.byte	0x3f
	.zero		1


	//----- nvinfo : EIATTR_NUM_MBARRIERS
	.align		4
.L_35:
        /*020c*/ 	.byte	0x03, 0x38
        /*020e*/ 	.short	0x0008


	//----- nvinfo : EIATTR_EXIT_INSTR_OFFSETS
	.align		4
        /*0210*/ 	.byte	0x04, 0x1c
        /*0212*/ 	.short	(.L_37 - .L_36)


	//   ....[0]....
.L_36:
        /*0214*/ 	.word	0x000009c0


	//   ....[1]....
        /*0218*/ 	.word	0x000011e0


	//   ....[2]....
        /*021c*/ 	.word	0x00008720


	//   ....[3]....
        /*0220*/ 	.word	0x00008c80


	//   ....[4]....
        /*0224*/ 	.word	0x00009df0


	//----- nvinfo : EIATTR_MAX_THREADS
	.align		4
.L_37:
        /*0228*/ 	.byte	0x04, 0x05
        /*022a*/ 	.short	(.L_39 - .L_38)
.L_38:
        /*022c*/ 	.word	0x00000180
        /*0230*/ 	.word	0x00000001
        /*0234*/ 	.word	0x00000001


	//----- nvinfo : EIATTR_CRS_STACK_SIZE
	.align		4
.L_39:
        /*0238*/ 	.byte	0x04, 0x1e
        /*023a*/ 	.short	(.L_41 - .L_40)
.L_40:
        /*023c*/ 	.word	0x00000000


	//----- nvinfo : EIATTR_CBANK_PARAM_SIZE
	.align		4
.L_41:
        /*0240*/ 	.byte	0x03, 0x19
        /*0242*/ 	.short	0x0470


	//----- nvinfo : EIATTR_PARAM_CBANK
	.align		4
        /*0244*/ 	.byte	0x04, 0x0a
        /*0246*/ 	.short	(.L_43 - .L_42)
	.align		4
.L_42:
        /*0248*/ 	.word	index@(.nv.constant0._ZN7cutlass13device_kernelINS_4gemm6kernel13GemmUniversalIN4cute5tupleIJiiiiEEENS1_10collective13CollectiveMmaINS1_34MainloopSm90TmaGmmaWarpSpecializedILi3ENS5_IJNS4_1CILi2EEENSA_ILi1EEESC_EEENS1_35KernelTmaWarpSpecializedCooperativeEEENS5_IJNSA_ILi256EEENSA_ILi64EEENSA_ILi128EEEEEENS_10tfloat32_tENS5_IJlSC_lEEESK_SL_NS4_8TiledMMAINS4_8MMA_AtomIJNS4_4SM904GMMA29MMA_64x64x8_F32TF32TF32_SS_TNILNSP_7ScaleInE1ELSR_1EEEEEENS4_6LayoutISD_NS5_IJSC_NSA_ILi0EEESV_EEEEENS5_IJNS4_10UnderscoreESY_SY_EEEEENS4_13SM90_TMA_LOADENS4_14ComposedLayoutINS4_7SwizzleILi3ELi4ELi3EEENS4_18smem_ptr_flag_bitsILi32EEENSU_INS5_IJNSA_ILi8EEENSA_ILi32EEEEEENS5_IJS18_SC_EEEEEEEvNS4_8identityENS4_23SM90_TMA_LOAD_MULTICASTES1C_vS1D_EENS_8epilogue10collective6detail29Sm90TmaWarpSpecializedAdapterINS1H_15DefaultEpilogueISK_SL_SL_NS1G_6thread17LinearCombinationISK_Li1EffLNS1L_9ScaleType4KindE0ELNS_15FloatRoundStyleE2ESK_EENS1_15EpilogueDefaultEEEEEvvEEEEvNT_6ParamsE)
        /*024c*/ 	.short	0x0210
        /*024e*/ 	.short	0x0470


	//----- nvinfo : EIATTR_SW_WAR
	.align		4
.L_43:
        /*0250*/ 	.byte	0x04, 0x36
        /*0252*/ 	.short	(.L_45 - .L_44)
.L_44:
        /*0254*/ 	.word	0x00000008
.L_45:


//--------------------- .nv.callgraph             --------------------------
	.section	.nv.callgraph,"",@"SHT_CUDA_CALLGRAPH"
	.align	4
	.sectionentsize	8
	.align		4
        /*0000*/ 	.word	0x00000000
	.align		4
        /*0004*/ 	.word	0xffffffff
	.align		4
        /*0008*/ 	.word	index@(_ZN7cutlass13device_kernelINS_4gemm6kernel13GemmUniversalIN4cute5tupleIJiiiiEEENS1_10collective13CollectiveMmaINS1_34MainloopSm90TmaGmmaWarpSpecializedILi3ENS5_IJNS4_1CILi2EEENSA_ILi1EEESC_EEENS1_35KernelTmaWarpSpecializedCooperativeEEENS5_IJNSA_ILi256EEENSA_ILi64EEENSA_ILi128EEEEEENS_10tfloat32_tENS5_IJlSC_lEEESK_SL_NS4_8TiledMMAINS4_8MMA_AtomIJNS4_4SM904GMMA29MMA_64x64x8_F32TF32TF32_SS_TNILNSP_7ScaleInE1ELSR_1EEEEEENS4_6LayoutISD_NS5_IJSC_NSA_ILi0EEESV_EEEEENS5_IJNS4_10UnderscoreESY_SY_EEEEENS4_13SM90_TMA_LOADENS4_14ComposedLayoutINS4_7SwizzleILi3ELi4ELi3EEENS4_18smem_ptr_flag_bitsILi32EEENSU_INS5_IJNSA_ILi8EEENSA_ILi32EEEEEENS5_IJS18_SC_EEEEEEEvNS4_8identityENS4_23SM90_TMA_LOAD_MULTICASTES1C_vS1D_EENS_8epilogue10collective6detail29Sm90TmaWarpSpecializedAdapterINS1H_15DefaultEpilogueISK_SL_SL_NS1G_6thread17LinearCombinationISK_Li1EffLNS1L_9ScaleType4KindE0ELNS_15FloatRoundStyleE2ESK_EENS1_15EpilogueDefaultEEEEEvvEEEEvNT_6ParamsE)
	.align		4
        /*000c*/ 	.word	index@(__assertfail)
	.align		4
        /*0010*/ 	.word	0x00000000
	.align		4
        /*0014*/ 	.word	0xfffffffe
	.align		4
        /*0018*/ 	.word	0x00000000
	.align		4
        /*001c*/ 	.word	0xfffffffd
	.align		4
        /*0020*/ 	.word	0x00000000
	.align		4
        /*0024*/ 	.word	0xfffffffc


//--------------------- .nv.constant4             --------------------------
	.section	.nv.constant4,"a",@progbits
	.align	8
	.align		8
.nv.constant4:
        /*0000*/ 	.dword	__assertfail
	.align		8
        /*0008*/ 	.dword	__unnamed_1
	.align		8
        /*0010*/ 	.dword	_ZN39_INTERNAL_f55dc117_4_k_cu_5236175a_65984cuda3std3__45__cpo5beginE
	.align		8
        /*0018*/ 	.dword	_ZN39_INTERNAL_f55dc117_4_k_cu_5236175a_65984cuda3std3__45__cpo3endE
	.align		8
        /*0020*/ 	.dword	_ZN39_INTERNAL_f55dc117_4_k_cu_5236175a_65984cuda3std3__45__cpo6cbeginE
	.align		8
        /*0028*/ 	.dword	_ZN39_INTERNAL_f55dc117_4_k_cu_5236175a_65984cuda3std3__45__cpo4cendE
	.align		8
        /*0030*/ 	.dword	_ZN39_INTERNAL_f55dc117_4_k_cu_5236175a_65984cuda3std3__441_GLOBAL__N__f55dc117_4_k_cu_5236175a_65986ignoreE
	.align		8
        /*0038*/ 	.dword	_ZN39_INTERNAL_f55dc117_4_k_cu_5236175a_65984cuda3std3__419piecewise_constructE
	.align		8
        /*0040*/ 	.dword	_ZN39_INTERNAL_f55dc117_4_k_cu_5236175a_65984cuda3std3__48in_placeE
	.align		8
        /*0048*/ 	.dword	_ZN39_INTERNAL_f55dc117_4_k_cu_5236175a_65984cuda3std6ranges3__45__cpo4swapE
	.align		8
        /*0050*/ 	.dword	_ZN39_INTERNAL_f55dc117_4_k_cu_5236175a_65984cuda3std6ranges3__45__cpo9iter_moveE
	.align		8
        /*0058*/ 	.dword	_ZN39_INTERNAL_f55dc117_4_k_cu_5236175a_65984cute7productE
	.align		8
        /*0060*/ 	.dword	_ZN39_INTERNAL_f55dc117_4_k_cu_5236175a_65984cute1_E
	.align		8
        /*0068*/ 	.dword	$str$22
	.align		8
        /*0070*/ 	.dword	$str$23


//--------------------- .text._ZN7cutlass13device_kernelINS_4gemm6kernel13GemmUniversalIN4cute5tupleIJiiiiEEENS1_10collective13CollectiveMmaINS1_34MainloopSm90TmaGmmaWarpSpecializedILi3ENS5_IJNS4_1CILi2EEENSA_ILi1EEESC_EEENS1_35KernelTmaWarpSpecializedCooperativeEEENS5_IJNSA_ILi256EEENSA_ILi64EEENSA_ILi128EEEEEENS_10tfloat32_tENS5_IJlSC_lEEESK_SL_NS4_8TiledMMAINS4_8MMA_AtomIJNS4_4SM904GMMA29MMA_64x64x8_F32TF32TF32_SS_TNILNSP_7ScaleInE1ELSR_1EEEEEENS4_6LayoutISD_NS5_IJSC_NSA_ILi0EEESV_EEEEENS5_IJNS4_10UnderscoreESY_SY_EEEEENS4_13SM90_TMA_LOADENS4_14ComposedLayoutINS4_7SwizzleILi3ELi4ELi3EEENS4_18smem_ptr_flag_bitsILi32EEENSU_INS5_IJNSA_ILi8EEENSA_ILi32EEEEEENS5_IJS18_SC_EEEEEEEvNS4_8identityENS4_23SM90_TMA_LOAD_MULTICASTES1C_vS1D_EENS_8epilogue10collective6detail29Sm90TmaWarpSpecializedAdapterINS1H_15DefaultEpilogueISK_SL_SL_NS1G_6thread17LinearCombinationISK_Li1EffLNS1L_9ScaleType4KindE0ELNS_15FloatRoundStyleE2ESK_EENS1_15EpilogueDefaultEEEEEvvEEEEvNT_6ParamsE --------------------------
	.section	.text._ZN7cutlass13device_kernelINS_4gemm6kernel13GemmUniversalIN4cute5tupleIJiiiiEEENS1_10collective13CollectiveMmaINS1_34MainloopSm90TmaGmmaWarpSpecializedILi3ENS5_IJNS4_1CILi2EEENSA_ILi1EEESC_EEENS1_35KernelTmaWarpSpecializedCooperativeEEENS5_IJNSA_ILi256EEENSA_ILi64EEENSA_ILi128EEEEEENS_10tfloat32_tENS5_IJlSC_lEEESK_SL_NS4_8TiledMMAINS4_8MMA_AtomIJNS4_4SM904GMMA29MMA_64x64x8_F32TF32TF32_SS_TNILNSP_7ScaleInE1ELSR_1EEEEEENS4_6LayoutISD_NS5_IJSC_NSA_ILi0EEESV_EEEEENS5_IJNS4_10UnderscoreESY_SY_EEEEENS4_13SM90_TMA_LOADENS4_14ComposedLayoutINS4_7SwizzleILi3ELi4ELi3EEENS4_18smem_ptr_flag_bitsILi32EEENSU_INS5_IJNSA_ILi8EEENSA_ILi32EEEEEENS5_IJS18_SC_EEEEEEEvNS4_8identityENS4_23SM90_TMA_LOAD_MULTICASTES1C_vS1D_EENS_8epilogue10collective6detail29Sm90TmaWarpSpecializedAdapterINS1H_15DefaultEpilogueISK_SL_SL_NS1G_6thread17LinearCombinationISK_Li1EffLNS1L_9ScaleType4KindE0ELNS_15FloatRoundStyleE2ESK_EENS1_15EpilogueDefaultEEEEEvvEEEEvNT_6ParamsE,"ax",@progbits
	.align	128
.text._ZN7cutlass13device_kernelINS_4gemm6kernel13GemmUniversalIN4cute5tupleIJiiiiEEENS1_10collective13CollectiveMmaINS1_34MainloopSm90TmaGmmaWarpSpecializedILi3ENS5_IJNS4_1CILi2EEENSA_ILi1EEESC_EEENS1_35KernelTmaWarpSpecializedCooperativeEEENS5_IJNSA_ILi256EEENSA_ILi64EEENSA_ILi128EEEEEENS_10tfloat32_tENS5_IJlSC_lEEESK_SL_NS4_8TiledMMAINS4_8MMA_AtomIJNS4_4SM904GMMA29MMA_64x64x8_F32TF32TF32_SS_TNILNSP_7ScaleInE1ELSR_1EEEEEENS4_6LayoutISD_NS5_IJSC_NSA_ILi0EEESV_EEEEENS5_IJNS4_10UnderscoreESY_SY_EEEEENS4_13SM90_TMA_LOADENS4_14ComposedLayoutINS4_7SwizzleILi3ELi4ELi3EEENS4_18smem_ptr_flag_bitsILi32EEENSU_INS5_IJNSA_ILi8EEENSA_ILi32EEEEEENS5_IJS18_SC_EEEEEEEvNS4_8identityENS4_23SM90_TMA_LOAD_MULTICASTES1C_vS1D_EENS_8epilogue10collective6detail29Sm90TmaWarpSpecializedAdapterINS1H_15DefaultEpilogueISK_SL_SL_NS1G_6thread17LinearCombinationISK_Li1EffLNS1L_9ScaleType4KindE0ELNS_15FloatRoundStyleE2ESK_EENS1_15EpilogueDefaultEEEEEvvEEEEvNT_6ParamsE:
        .type           _ZN7cutlass13device_kernelINS_4gemm6kernel13GemmUniversalIN4cute5tupleIJiiiiEEENS1_10collective13CollectiveMmaINS1_34MainloopSm90TmaGmmaWarpSpecializedILi3ENS5_IJNS4_1CILi2EEENSA_ILi1EEESC_EEENS1_35KernelTmaWarpSpecializedCooperativeEEENS5_IJNSA_ILi256EEENSA_ILi64EEENSA_ILi128EEEEEENS_10tfloat32_tENS5_IJlSC_lEEESK_SL_NS4_8TiledMMAINS4_8MMA_AtomIJNS4_4SM904GMMA29MMA_64x64x8_F32TF32TF32_SS_TNILNSP_7ScaleInE1ELSR_1EEEEEENS4_6LayoutISD_NS5_IJSC_NSA_ILi0EEESV_EEEEENS5_IJNS4_10UnderscoreESY_SY_EEEEENS4_13SM90_TMA_LOADENS4_14ComposedLayoutINS4_7SwizzleILi3ELi4ELi3EEENS4_18smem_ptr_flag_bitsILi32EEENSU_INS5_IJNSA_ILi8EEENSA_ILi32EEEEEENS5_IJS18_SC_EEEEEEEvNS4_8identityENS4_23SM90_TMA_LOAD_MULTICASTES1C_vS1D_EENS_8epilogue10collective6detail29Sm90TmaWarpSpecializedAdapterINS1H_15DefaultEpilogueISK_SL_SL_NS1G_6thread17LinearCombinationISK_Li1EffLNS1L_9ScaleType4KindE0ELNS_15FloatRoundStyleE2ESK_EENS1_15EpilogueDefaultEEEEEvvEEEEvNT_6ParamsE,@function
        .size           _ZN7cutlass13device_kernelINS_4gemm6kernel13GemmUniversalIN4cute5tupleIJiiiiEEENS1_10collective13CollectiveMmaINS1_34MainloopSm90TmaGmmaWarpSpecializedILi3ENS5_IJNS4_1CILi2EEENSA_ILi1EEESC_EEENS1_35KernelTmaWarpSpecializedCooperativeEEENS5_IJNSA_ILi256EEENSA_ILi64EEENSA_ILi128EEEEEENS_10tfloat32_tENS5_IJlSC_lEEESK_SL_NS4_8TiledMMAINS4_8MMA_AtomIJNS4_4SM904GMMA29MMA_64x64x8_F32TF32TF32_SS_TNILNSP_7ScaleInE1ELSR_1EEEEEENS4_6LayoutISD_NS5_IJSC_NSA_ILi0EEESV_EEEEENS5_IJNS4_10UnderscoreESY_SY_EEEEENS4_13SM90_TMA_LOADENS4_14ComposedLayoutINS4_7SwizzleILi3ELi4ELi3EEENS4_18smem_ptr_flag_bitsILi32EEENSU_INS5_IJNSA_ILi8EEENSA_ILi32EEEEEENS5_IJS18_SC_EEEEEEEvNS4_8identityENS4_23SM90_TMA_LOAD_MULTICASTES1C_vS1D_EENS_8epilogue10collective6detail29Sm90TmaWarpSpecializedAdapterINS1H_15DefaultEpilogueISK_SL_SL_NS1G_6thread17LinearCombinationISK_Li1EffLNS1L_9ScaleType4KindE0ELNS_15FloatRoundStyleE2ESK_EENS1_15EpilogueDefaultEEEEEvvEEEEvNT_6ParamsE,(.L_x_193 - _ZN7cutlass13device_kernelINS_4gemm6kernel13GemmUniversalIN4cute5tupleIJiiiiEEENS1_10collective13CollectiveMmaINS1_34MainloopSm90TmaGmmaWarpSpecializedILi3ENS5_IJNS4_1CILi2EEENSA_ILi1EEESC_EEENS1_35KernelTmaWarpSpecializedCooperativeEEENS5_IJNSA_ILi256EEENSA_ILi64EEENSA_ILi128EEEEEENS_10tfloat32_tENS5_IJlSC_lEEESK_SL_NS4_8TiledMMAINS4_8MMA_AtomIJNS4_4SM904GMMA29MMA_64x64x8_F32TF32TF32_SS_TNILNSP_7ScaleInE1ELSR_1EEEEEENS4_6LayoutISD_NS5_IJSC_NSA_ILi0EEESV_EEEEENS5_IJNS4_10UnderscoreESY_SY_EEEEENS4_13SM90_TMA_LOADENS4_14ComposedLayoutINS4_7SwizzleILi3ELi4ELi3EEENS4_18smem_ptr_flag_bitsILi32EEENSU_INS5_IJNSA_ILi8EEENSA_ILi32EEEEEENS5_IJS18_SC_EEEEEEEvNS4_8identityENS4_23SM90_TMA_LOAD_MULTICASTES1C_vS1D_EENS_8epilogue10collective6detail29Sm90TmaWarpSpecializedAdapterINS1H_15DefaultEpilogueISK_SL_SL_NS1G_6thread17LinearCombinationISK_Li1EffLNS1L_9ScaleType4KindE0ELNS_15FloatRoundStyleE2ESK_EENS1_15EpilogueDefaultEEEEEvvEEEEvNT_6ParamsE)
        .other          _ZN7cutlass13device_kernelINS_4gemm6kernel13GemmUniversalIN4cute5tupleIJiiiiEEENS1_10collective13CollectiveMmaINS1_34MainloopSm90TmaGmmaWarpSpecializedILi3ENS5_IJNS4_1CILi2EEENSA_ILi1EEESC_EEENS1_35KernelTmaWarpSpecializedCooperativeEEENS5_IJNSA_ILi256EEENSA_ILi64EEENSA_ILi128EEEEEENS_10tfloat32_tENS5_IJlSC_lEEESK_SL_NS4_8TiledMMAINS4_8MMA_AtomIJNS4_4SM904GMMA29MMA_64x64x8_F32TF32TF32_SS_TNILNSP_7ScaleInE1ELSR_1EEEEEENS4_6LayoutISD_NS5_IJSC_NSA_ILi0EEESV_EEEEENS5_IJNS4_10UnderscoreESY_SY_EEEEENS4_13SM90_TMA_LOADENS4_14ComposedLayoutINS4_7SwizzleILi3ELi4ELi3EEENS4_18smem_ptr_flag_bitsILi32EEENSU_INS5_IJNSA_ILi8EEENSA_ILi32EEEEEENS5_IJS18_SC_EEEEEEEvNS4_8identityENS4_23SM90_TMA_LOAD_MULTICASTES1C_vS1D_EENS_8epilogue10collective6detail29Sm90TmaWarpSpecializedAdapterINS1H_15DefaultEpilogueISK_SL_SL_NS1G_6thread17LinearCombinationISK_Li1EffLNS1L_9ScaleType4KindE0ELNS_15FloatRoundStyleE2ESK_EENS1_15EpilogueDefaultEEEEEvvEEEEvNT_6ParamsE,@"STO_CUDA_ENTRY STV_DEFAULT"
_ZN7cutlass13device_kernelINS_4gemm6kernel13GemmUniversalIN4cute5tupleIJiiiiEEENS1_10collective13CollectiveMmaINS1_34MainloopSm90TmaGmmaWarpSpecializedILi3ENS5_IJNS4_1CILi2EEENSA_ILi1EEESC_EEENS1_35KernelTmaWarpSpecializedCooperativeEEENS5_IJNSA_ILi256EEENSA_ILi64EEENSA_ILi128EEEEEENS_10tfloat32_tENS5_IJlSC_lEEESK_SL_NS4_8TiledMMAINS4_8MMA_AtomIJNS4_4SM904GMMA29MMA_64x64x8_F32TF32TF32_SS_TNILNSP_7ScaleInE1ELSR_1EEEEEENS4_6LayoutISD_NS5_IJSC_NSA_ILi0EEESV_EEEEENS5_IJNS4_10UnderscoreESY_SY_EEEEENS4_13SM90_TMA_LOADENS4_14ComposedLayoutINS4_7SwizzleILi3ELi4ELi3EEENS4_18smem_ptr_flag_bitsILi32EEENSU_INS5_IJNSA_ILi8EEENSA_ILi32EEEEEENS5_IJS18_SC_EEEEEEEvNS4_8identityENS4_23SM90_TMA_LOAD_MULTICASTES1C_vS1D_EENS_8epilogue10collective6detail29Sm90TmaWarpSpecializedAdapterINS1H_15DefaultEpilogueISK_SL_SL_NS1G_6thread17LinearCombinationISK_Li1EffLNS1L_9ScaleType4KindE0ELNS_15FloatRoundStyleE2ESK_EENS1_15EpilogueDefaultEEEEEvvEEEEvNT_6ParamsE:
[----:B------:R-:W0:Y:S01]  /*0000*/  LDC R1, c[0x0][0x28] ;  /* 0x00000a00ff017b82 */ /* 0x000e220000000800 */
[----:B------:R-:W1:Y:S01]  /*0010*/  S2R R98, SR_TID.X ;  /* 0x0000000000627919 */ /* 0x000e620000002100 */
[----:B------:R-:W-:Y:S01]  /*0020*/  ELECT P0, URZ, PT ;  /* 0x00000000003f782f */ /* 0x000fe20003800000 */
[----:B------:R-:W-:Y:S01]  /*0030*/  BSSY B0, `(.L_x_0) ;  /* 0x000000f000007945 */ /* 0x000fe20003800000 */
[--C-:B-1----:R-:W-:Y:S02]  /*0040*/  SHF.R.U32.HI R0, RZ, 0x5, R98.reuse ;  /* 0x00000005ff007819 */ /* 0x102fe40000011662 */
[----:B------:R-:W-:-:S03]  /*0050*/  SHF.R.U32.HI R7, RZ, 0x7, R98 ;  /* 0x00000007ff077819 */ /* 0x000fc60000011662 */
[----:B------:R-:W1:Y:S04]  /*0060*/  SHFL.IDX PT, R3, R0, RZ, 0x1f ;  /* 0x00001fff00037589 */ /* 0x000e6800000e0000 */
[----:B------:R2:W3:Y:S01]  /*0070*/  SHFL.IDX PT, R2, R7, RZ, 0x1f ;  /* 0x00001fff07027589 */ /* 0x0004e200000e0000 */
[----:B-1----:R-:W-:-:S13]  /*0080*/  ISETP.NE.OR P0, PT, R3, RZ, !P0 ;  /* 0x000000ff0300720c */ /* 0x002fda0004705670 */
[----:B0-23--:R-:W-:Y:S05]  /*0090*/  @P0 BRA `(.L_x_1) ;  /* 0x0000000000200947 */ /* 0x00dfea0003800000 */
[----:B------:R-:W-:Y:S02]  /*00a0*/  ULDC.64 UR4, c[0x0][0x198] ;  /* 0x0000660000047ab9 */ /* 0x000fe40000000a00 */
[----:B------:R-:W-:Y:S02]  /*00b0*/  UIADD3 UR6, UP0, UR4, 0xf0, URZ ;  /* 0x000000f004067890 */ /* 0x000fe4000ff1e03f */
[----:B------:R-:W-:Y:S02]  /*00c0*/  UIADD3 UR4, UP1, UR4, 0x1f0, URZ ;  /* 0x000001f004047890 */ /* 0x000fe4000ff3e03f */
[----:B------:R-:W-:Y:S02]  /*00d0*/  UIADD3.X UR7, URZ, UR5, URZ, UP0, !UPT ;  /* 0x000000053f077290 */ /* 0x000fe400087fe43f */
[----:B------:R-:W-:-:S07]  /*00e0*/  UIADD3.X UR5, URZ, UR5, URZ, UP1, !UPT ;  /* 0x000000053f057290 */ /* 0x000fce0008ffe43f */
[----:B------:R0:W-:Y:S02]  /*00f0*/  UTMACCTL.PF [UR6] ;  /* 0x00000000060079b9 */ /* 0x0001e40008040000 */
[----:B------:R0:W-:Y:S02]  /*0100*/  UTMACCTL.PF [UR4] ;  /* 0x00000000040079b9 */ /* 0x0001e40008040000 */
[----:B0-----:R-:W-:Y:S01]  /*0110*/  NOP ;  /* 0x0000000000007918 */ /* 0x001fe20000000000 */
.L_x_1:
[----:B------:R-:W-:Y:S05]  /*0120*/  BSYNC B0 ;  /* 0x0000000000007941 */ /* 0x000fea0003800000 */
.L_x_0:
[----:B------:R-:W0:Y:S02]  /*0130*/  SHFL.IDX PT, R5, R0, RZ, 0x1f ;  /* 0x00001fff00057589 */ /* 0x000e2400000e0000 */
[----:B0-----:R-:W-:-:S13]  /*0140*/  ISETP.NE.AND P0, PT, R5, RZ, PT ;  /* 0x000000ff0500720c */ /* 0x001fda0003f05270 */
[----:B------:R-:W-:Y:S05]  /*0150*/  @P0 BRA `(.L_x_2) ;  /* 0x0000000000500947 */ /* 0x000fea0003800000 */
[----:B------:R-:W0:Y:S01]  /*0160*/  S2UR UR8, SR_CgaCtaId ;  /* 0x00000000000879c3 */ /* 0x000e220000008800 */
[----:B------:R-:W-:Y:S01]  /*0170*/  UMOV UR4, 0x400 ;  /* 0x0000040000047882 */ /* 0x000fe20000000000 */
[----:B------:R-:W-:Y:S01]  /*0180*/  UMOV UR5, 0x1 ;  /* 0x0000000100057882 */ /* 0x000fe20000000000 */
[----:B------:R-:W-:Y:S01]  /*0190*/  UMOV UR6, 0x4 ;  /* 0x0000000400067882 */ /* 0x000fe20000000000 */
[----:B------:R-:W-:Y:S01]  /*01a0*/  ELECT P0, URZ, PT ;  /* 0x00000000003f782f */ /* 0x000fe20003800000 */
[----:B------:R-:W-:-:S04]  /*01b0*/  UIADD3 UR6, -UR6, 0x100000, URZ ;  /* 0x0010000006067890 */ /* 0x000fc8000fffe13f */
[----:B------:R-:W-:Y:S02]  /*01c0*/  USHF.L.U32 UR7, UR6, 0xb, URZ ;  /* 0x0000000b06077899 */ /* 0x000fe4000800063f */
[----:B------:R-:W-:Y:S02]  /*01d0*/  USHF.L.U32 UR6, UR6, 0x1, URZ ;  /* 0x0000000106067899 */ /* 0x000fe4000800063f */
[----:B0-----:R-:W-:Y:S02]  /*01e0*/  ULEA UR8, UR8, UR4, 0x18 ;  /* 0x0000000408087291 */ /* 0x001fe4000f8ec03f */
[----:B------:R-:W-:-:S04]  /*01f0*/  UIADD3 UR4, -UR5, 0x100000, URZ ;  /* 0x0010000005047890 */ /* 0x000fc8000fffe13f */
[----:B------:R-:W-:Y:S02]  /*0200*/  USHF.L.U32 UR5, UR4, 0xb, URZ ;  /* 0x0000000b04057899 */ /* 0x000fe4000800063f */
[----:B------:R-:W-:Y:S01]  /*0210*/  USHF.L.U32 UR4, UR4, 0x1, URZ ;  /* 0x0000000104047899 */ /* 0x000fe2000800063f */
[----:B------:R-:W0:Y:S11]  /*0220*/  FENCE.VIEW.ASYNC.S ;  /* 0x00000000000073c6 */ /* 0x000e360000000000 */
[----:B0-----:R0:W1:Y:S01]  /*0230*/  SYNCS.EXCH.64 URZ, [UR8], UR4 ;  /* 0x00000004083f75b2 */ /* 0x0010620008000100 */
[----:B------:R0:W2:Y:S01]  /*0240*/  SYNCS.EXCH.64 URZ, [UR8+0x18], UR6 ;  /* 0x00001806083f75b2 */ /* 0x0000a20008000100 */
[----:B------:R0:W3:Y:S01]  /*0250*/  SYNCS.EXCH.64 URZ, [UR8+0x8], UR4 ;  /* 0x00000804083f75b2 */ /* 0x0000e20008000100 */
[----:B------:R0:W4:Y:S01]  /*0260*/  SYNCS.EXCH.64 URZ, [UR8+0x20], UR6 ;  /* 0x00002006083f75b2 */ /* 0x0001220008000100 */
[----:B------:R0:W0:Y:S01]  /*0270*/  SYNCS.EXCH.64 URZ, [UR8+0x10], UR4 ;  /* 0x00001004083f75b2 */ /* 0x0000220008000100 */
[----:B------:R0:W0:Y:S01]  /*0280*/  SYNCS.EXCH.64 URZ, [UR8+0x28], UR6 ;  /* 0x00002806083f75b2 */ /* 0x0000220008000100 */
[----:B------:R-:W-:Y:S01]  /*0290*/  NOP ;  /* 0x0000000000007918 */ /* 0x000fe20000000000 */
.L_x_2:
[----:B------:R-:W-:Y:S01]  /*02a0*/  SHF.R.S32.HI R9, RZ, 0x1f, R98 ;  /* 0x0000001fff097819 */ /* 0x000fe20000011462 */
[----:B------:R-:W5:Y:S01]  /*02b0*/  SHFL.IDX PT, R0, R0, RZ, 0x1f ;  /* 0x00001fff00007589 */ /* 0x000f6200000e0000 */
[----:B0-----:R-:W0:Y:S01]  /*02c0*/  S2UR UR8, SR_CTAID.X ;  /* 0x00000000000879c3 */ /* 0x001e220000002500 */
[----:B------:R-:W-:Y:S02]  /*02d0*/  ELECT P0, URZ, PT ;  /* 0x00000000003f782f */ /* 0x000fe40003800000 */
[----:B------:R-:W-:Y:S01]  /*02e0*/  LEA.HI R9, R9, R98, RZ, 0x7 ;  /* 0x0000006209097211 */ /* 0x000fe200078f38ff */
[----:B------:R-:W1:Y:S01]  /*02f0*/  S2R R4, SR_CTAID.Y ;  /* 0x0000000000047919 */ /* 0x000e620000002600 */
[----:B------:R-:W-:Y:S01]  /*0300*/  SHF.R.S32.HI R6, RZ, 0x1f, R5 ;  /* 0x0000001fff067819 */ /* 0x000fe20000011405 */
[----:B------:R-:W-:Y:S01]  /*0310*/  ULDC UR4, c[0x0][0x150] ;  /* 0x0000540000047ab9 */ /* 0x000fe20000000800 */
[----:B------:R-:W-:Y:S01]  /*0320*/  LOP3.LUT R9, R9, 0xffffff80, RZ, 0xc0, !PT ;  /* 0xffffff8009097812 */ /* 0x000fe200078ec0ff */
[----:B------:R-:W-:Y:S01]  /*0330*/  NOP ;  /* 0x0000000000007918 */ /* 0x000fe20000000000 */
[----:B------:R-:W-:Y:S01]  /*0340*/  LEA.HI R6, R6, R5, RZ, 0x2 ;  /* 0x0000000506067211 */ /* 0x000fe200078f10ff */
[----:B------:R-:W2:Y:S01]  /*0350*/  LDC R11, c[0x0][0x144] ;  /* 0x00005100ff0b7b82 */ /* 0x000ea20000000800 */
[----:B------:R-:W-:Y:S01]  /*0360*/  NOP ;  /* 0x0000000000007918 */ /* 0x000fe20000000000 */
[----:B------:R-:W-:Y:S01]  /*0370*/  IMAD.IADD R8, R98, 0x1, -R9 ;  /* 0x0000000162087824 */ /* 0x000fe200078e0a09 */
[----:B------:R-:W-:Y:S01]  /*0380*/  LOP3.LUT R6, R6, 0x3ffffffc, RZ, 0xc0, !PT ;  /* 0x3ffffffc06067812 */ /* 0x000fe200078ec0ff */
[----:B------:R-:W-:Y:S01]  /*0390*/  IMAD.MOV.U32 R22, RZ, RZ, 0x1 ;  /* 0x00000001ff167424 */ /* 0x000fe200078e00ff */
[----:B------:R-:W-:-:S02]  /*03a0*/  ISETP.NE.AND P3, PT, R2, RZ, PT ;  /* 0x000000ff0200720c */ /* 0x000fc40003f65270 */
[----:B------:R-:W-:Y:S01]  /*03b0*/  SHF.R.S32.HI R9, RZ, 0x1f, R8 ;  /* 0x0000001fff097819 */ /* 0x000fe20000011408 */
[----:B------:R-:W-:Y:S01]  /*03c0*/  IMAD.IADD R6, R5, 0x1, -R6 ;  /* 0x0000000105067824 */ /* 0x000fe200078e0a06 */
[----:B------:R-:W3:Y:S02]  /*03d0*/  LDC R13, c[0x0][0x140] ;  /* 0x00005000ff0d7b82 */ /* 0x000ee40000000800 */
[----:B------:R-:W-:Y:S02]  /*03e0*/  LEA.HI R9, R9, R8, RZ, 0x3 ;  /* 0x0000000809097211 */ /* 0x000fe400078f18ff */
[----:B-----5:R-:W-:Y:S02]  /*03f0*/  ISETP.NE.OR P0, PT, R0, RZ, !P0 ;  /* 0x000000ff0000720c */ /* 0x020fe40004705670 */
[----:B------:R-:W-:Y:S02]  /*0400*/  SHF.R.S32.HI R0, RZ, 0x3, R9 ;  /* 0x00000003ff007819 */ /* 0x000fe40000011409 */
[----:B0-----:R-:W-:-:S02]  /*0410*/  I2FP.F32.U32 R10, UR8 ;  /* 0x00000008000a7c45 */ /* 0x001fc40008201000 */
[----:B------:R-:W-:-:S03]  /*0420*/  SHF.R.S32.HI R9, RZ, 0x1f, R9 ;  /* 0x0000001fff097819 */ /* 0x000fc60000011409 */
[----:B------:R-:W-:Y:S01]  /*0430*/  FMUL R10, R10, UR4 ;  /* 0x000000040a0a7c20 */ /* 0x000fe20008400000 */
[----:B------:R-:W-:Y:S01]  /*0440*/  LEA.HI R9, R9, R0, RZ, 0x2 ;  /* 0x0000000009097211 */ /* 0x000fe200078f10ff */
[----:B------:R-:W-:Y:S01]  /*0450*/  ULDC UR4, c[0x0][0x154] ;  /* 0x0000550000047ab9 */ /* 0x000fe20000000800 */
[----:B-1----:R-:W-:Y:S01]  /*0460*/  I2FP.F32.U32 R12, R4 ;  /* 0x00000004000c7245 */ /* 0x002fe20000201000 */
[----:B------:R-:W-:Y:S01]  /*0470*/  VOTEU.ALL UP0, P0 ;  /* 0x00000000003f7886 */ /* 0x000fe20000000000 */
[----:B------:R-:W-:Y:S01]  /*0480*/  LOP3.LUT R9, R9, 0xfffffffc, RZ, 0xc0, !PT ;  /* 0xfffffffc09097812 */ /* 0x000fe200078ec0ff */
[----:B------:R-:W0:Y:S01]  /*0490*/  F2I.U32.TRUNC.NTZ R10, R10 ;  /* 0x0000000a000a7305 */ /* 0x000e22000020f000 */
[----:B------:R-:W-:Y:S01]  /*04a0*/  VOTEU.ALL UP1, P0 ;  /* 0x00000000003f7886 */ /* 0x000fe20000020000 */
[----:B------:R-:W-:Y:S01]  /*04b0*/  FMUL R12, R12, UR4 ;  /* 0x000000040c0c7c20 */ /* 0x000fe20008400000 */
[----:B------:R-:W1:Y:S01]  /*04c0*/  @!UP0 S2UR UR7, SR_CgaCtaId ;  /* 0x00000000000789c3 */ /* 0x000e620000008800 */
[----:B------:R-:W-:Y:S01]  /*04d0*/  IMAD.IADD R9, R0, 0x1, -R9 ;  /* 0x0000000100097824 */ /* 0x000fe200078e0a09 */
[----:B------:R-:W-:Y:S01]  /*04e0*/  SHF.R.S32.HI R0, RZ, 0x1f, R3 ;  /* 0x0000001fff007819 */ /* 0x000fe20000011403 */
[----:B------:R-:W-:Y:S01]  /*04f0*/  UMOV UR4, 0x20 ;  /* 0x0000002000047882 */ /* 0x000fe20000000000 */
[----:B------:R-:W-:Y:S01]  /*0500*/  @!UP0 UMOV UR6, 0x400 ;  /* 0x0000040000068882 */ /* 0x000fe20000000000 */
[----:B------:R-:W-:Y:S01]  /*0510*/  IMAD R19, R6, 0x4, R9 ;  /* 0x0000000406137824 */ /* 0x000fe200078e0209 */
[----:B------:R-:W5:Y:S01]  /*0520*/  F2I.U32.TRUNC.NTZ R12, R12 ;  /* 0x0000000c000c7305 */ /* 0x000f62000020f000 */
[----:B------:R-:W-:Y:S01]  /*0530*/  LEA.HI R0, R0, R3, RZ, 0x2 ;  /* 0x0000000300007211 */ /* 0x000fe200078f10ff */
[----:B------:R-:W4:Y:S01]  /*0540*/  LDC R9, c[0x0][0x148] ;  /* 0x00005200ff097b82 */ /* 0x000f220000000800 */
[----:B------:R-:W-:-:S04]  /*0550*/  @!UP0 UIADD3 UR4, -UR4, 0x100000, URZ ;  /* 0x0010000004048890 */ /* 0x000fc8000fffe13f */
[----:B------:R-:W-:Y:S02]  /*0560*/  @!UP0 USHF.L.U32 UR5, UR4, 0xb, URZ ;  /* 0x0000000b04058899 */ /* 0x000fe4000800063f */
[----:B------:R-:W-:Y:S01]  /*0570*/  @!UP0 USHF.L.U32 UR4, UR4, 0x1, URZ ;  /* 0x0000000104048899 */ /* 0x000fe2000800063f */
[----:B------:R-:W-:Y:S01]  /*0580*/  LEA.HI R6, R19, R19, RZ, 0x1 ;  /* 0x0000001313067211 */ /* 0x000fe200078f08ff */
[----:B0-----:R-:W-:Y:S01]  /*0590*/  IMAD.MOV R14, RZ, RZ, -R10 ;  /* 0x000000ffff0e7224 */ /* 0x001fe200078e0a0a */
[----:B------:R-:W-:Y:S02]  /*05a0*/  LOP3.LUT R0, R0, 0xfffffffc, RZ, 0xc0, !PT ;  /* 0xfffffffc00007812 */ /* 0x000fe400078ec0ff */
[----:B------:R-:W-:Y:S01]  /*05b0*/  LOP3.LUT R10, R6, 0xfffffffe, RZ, 0xc0, !PT ;  /* 0xfffffffe060a7812 */ /* 0x000fe200078ec0ff */
[----:B--2---:R-:W-:Y:S01]  /*05c0*/  IMAD R6, R11, R14, UR8 ;  /* 0x000000080b067e24 */ /* 0x004fe2000f8e020e */
[----:B---3--:R-:W-:Y:S01]  /*05d0*/  ISETP.EQ.U32.AND P2, PT, R13, 0x1, PT ;  /* 0x000000010d00780c */ /* 0x008fe20003f42070 */
[----:B------:R-:W-:-:S02]  /*05e0*/  IMAD.IADD R3, R3, 0x1, -R0 ;  /* 0x0000000103037824 */ /* 0x000fc400078e0a00 */
[C---:B------:R-:W-:Y:S02]  /*05f0*/  IMAD.IADD R11, R19.reuse, 0x1, -R10 ;  /* 0x00000001130b7824 */ /* 0x040fe400078e0a0a */
[----:B------:R-:W-:Y:S01]  /*0600*/  IMAD.SHL.U32 R10, R19, 0x4, RZ ;  /* 0x00000004130a7824 */ /* 0x000fe200078e00ff */
[----:B------:R-:W-:Y:S01]  /*0610*/  ISETP.NE.AND P1, PT, R3, 0x3, PT ;  /* 0x000000030300780c */ /* 0x000fe20003f25270 */
[----:B-----5:R-:W-:Y:S01]  /*0620*/  IMAD.MOV R24, RZ, RZ, -R12 ;  /* 0x000000ffff187224 */ /* 0x020fe200078e0a0c */
[----:B------:R-:W-:Y:S01]  /*0630*/  ISETP.NE.AND P4, PT, R11, R6, PT ;  /* 0x000000060b00720c */ /* 0x000fe20003f85270 */
[----:B-1----:R-:W-:Y:S01]  /*0640*/  @!UP0 ULEA UR6, UR7, UR6, 0x18 ;  /* 0x0000000607068291 */ /* 0x002fe2000f8ec03f */
[----:B------:R-:W-:Y:S01]  /*0650*/  LOP3.LUT R19, R19, 0xc, R10, 0x78, !PT ;  /* 0x0000000c13137812 */ /* 0x000fe200078e780a */
[----:B------:R-:W-:Y:S01]  /*0660*/  VOTEU.ALL UP0, P0 ;  /* 0x00000000003f7886 */ /* 0x000fe20000000000 */
[----:B------:R-:W-:Y:S01]  /*0670*/  LOP3.LUT P0, RZ, R8, 0x7, RZ, 0xc0, !PT ;  /* 0x0000000708ff7812 */ /* 0x000fe2000780c0ff */
[----:B------:R-:W-:Y:S01]  /*0680*/  VIADD R8, R2, 0xffffffff ;  /* 0xffffffff02087836 */ /* 0x000fe20000000000 */
[----:B------:R-:W-:Y:S01]  /*0690*/  ISETP.EQ.OR P1, PT, R3, RZ, !P1 ;  /* 0x000000ff0300720c */ /* 0x000fe20004f22670 */
[----:B----4-:R-:W-:Y:S01]  /*06a0*/  IMAD R11, R9, R24, R4 ;  /* 0x00000018090b7224 */ /* 0x010fe200078e0204 */
[----:B------:R-:W-:-:S02]  /*06b0*/  ISETP.LT.U32.AND P0, PT, R19, 0x2, !P0 ;  /* 0x000000021300780c */ /* 0x000fc40004701070 */
[----:B------:R-:W-:Y:S02]  /*06c0*/  ISETP.EQ.AND P1, PT, R2, RZ, P1 ;  /* 0x000000ff0200720c */ /* 0x000fe40000f22270 */
[----:B------:R-:W-:Y:S01]  /*06d0*/  ISETP.GE.U32.AND P6, PT, R8, 0x2, PT ;  /* 0x000000020800780c */ /* 0x000fe20003fc6070 */
[----:B------:R-:W0:Y:S02]  /*06e0*/  FENCE.VIEW.ASYNC.S ;  /* 0x00000000000073c6 */ /* 0x000e240000000000 */
[----:B0-----:R0:W1:Y:S01]  /*06f0*/  @!UP0 SYNCS.EXCH.64 URZ, [UR6+0x40], UR4 ;  /* 0x00004004063f85b2 */ /* 0x0010620008000100 */
[----:B------:R-:W-:Y:S02]  /*0700*/  @P4 LEA.HI R0, R19, R19, RZ, 0x1 ;  /* 0x0000001313004211 */ /* 0x000fe400078f08ff */
[----:B------:R-:W-:Y:S02]  /*0710*/  SEL R18, RZ, 0x1, !P1 ;  /* 0x00000001ff127807 */ /* 0x000fe40004800000 */
[----:B------:R-:W-:-:S02]  /*0720*/  @P4 SHF.R.S32.HI R0, RZ, 0x1, R0 ;  /* 0x00000001ff004819 */ /* 0x000fc40000011400 */
[----:B------:R-:W-:Y:S02]  /*0730*/  SEL R18, R18, 0x2, P6 ;  /* 0x0000000212127807 */ /* 0x000fe40003000000 */
[----:B------:R-:W-:Y:S02]  /*0740*/  @P4 ISETP.NE.AND P5, PT, R0, R11, PT ;  /* 0x0000000b0000420c */ /* 0x000fe40003fa5270 */
[----:B------:R-:W-:Y:S02]  /*0750*/  SEL R11, RZ, 0x1, !P0 ;  /* 0x00000001ff0b7807 */ /* 0x000fe40004000000 */
[----:B------:R-:W-:Y:S02]  /*0760*/  @P4 SEL R22, RZ, 0x1, P5 ;  /* 0x00000001ff164807 */ /* 0x000fe40002800000 */
[----:B------:R-:W-:Y:S01]  /*0770*/  LOP3.LUT R0, R98, 0x7f, RZ, 0xc0, !PT ;  /* 0x0000007f62007812 */ /* 0x000fe200078ec0ff */
[----:B------:R0:W2:Y:S01]  /*0780*/  @!UP1 SYNCS.EXCH.64 URZ, [UR6+0x48], UR4 ;  /* 0x00004804063f95b2 */ /* 0x0000a20008000100 */
[----:B------:R-:W-:Y:S01]  /*0790*/  LOP3.LUT R22, R22, R11, RZ, 0xc0, !PT ;  /* 0x0000000b16167212 */ /* 0x000fe200078ec0ff */
[----:B------:R-:W-:Y:S01]  /*07a0*/  NOP ;  /* 0x0000000000007918 */ /* 0x000fe20000000000 */
[----:B------:R-:W-:Y:S05]  /*07b0*/  @!P2 BRA `(.L_x_3) ;  /* 0x000000000008a947 */ /* 0x000fea0003800000 */
[----:B-12---:R-:W-:Y:S01]  /*07c0*/  UCGABAR_ARV ;  /* 0x00000000000079c7 */ /* 0x006fe20008000000 */
[----:B------:R-:W-:Y:S05]  /*07d0*/  BRA `(.L_x_4) ;  /* 0x0000000000047947 */ /* 0x000fea0003800000 */
.L_x_3:
[----:B-12---:R-:W-:Y:S01]  /*07e0*/  NOP ;  /* 0x0000000000007918 */ /* 0x006fe20000000000 */
.L_x_4:
[----:B------:R-:W1:Y:S01]  /*07f0*/  LDC R2, c[0x0][0x65c] ;  /* 0x00019700ff027b82 */ /* 0x000e620000000800 */
[----:B------:R-:W-:Y:S01]  /*0800*/  LOP3.LUT R5, R5, 0xfffff7ff, RZ, 0xc0, !PT ;  /* 0xfffff7ff05057812 */ /* 0x000fe200078ec0ff */
[----:B------:R-:W-:Y:S02]  /*0810*/  IMAD.U32 R10, RZ, RZ, UR8 ;  /* 0x00000008ff0a7e24 */ /* 0x000fe4000f8e00ff */
[----:B------:R-:W-:Y:S01]  /*0820*/  IMAD.MOV.U32 R11, RZ, RZ, RZ ;  /* 0x000000ffff0b7224 */ /* 0x000fe200078e00ff */
[----:B-1----:R-:W-:-:S13]  /*0830*/  ISETP.NE.AND P1, PT, R2, 0x1, PT ;  /* 0x000000010200780c */ /* 0x002fda0003f25270 */
[----:B------:R-:W1:Y:S01]  /*0840*/  @P1 LDC R17, c[0x0][0x10] ;  /* 0x00000400ff111b82 */ /* 0x000e620000000800 */
[----:B------:R-:W-:Y:S01]  /*0850*/  @P1 LOP3.LUT R5, R5, 0x800, RZ, 0xfc, !PT ;  /* 0x0000080005051812 */ /* 0x000fe200078efcff */
[----:B------:R-:W-:Y:S02]  /*0860*/  @P1 IMAD.MOV.U32 R5, RZ, RZ, RZ ;  /* 0x000000ffff051224 */ /* 0x000fe400078e00ff */
[----:B------:R-:W-:-:S04]  /*0870*/  @P1 IMAD.MOV.U32 R15, RZ, RZ, RZ ;  /* 0x000000ffff0f1224 */ /* 0x000fc800078e00ff */
[----:B------:R-:W2:Y:S01]  /*0880*/  @!P1 LDC R13, c[0x0][0xc] ;  /* 0x00000300ff0d9b82 */ /* 0x000ea20000000800 */
[----:B0-----:R-:W-:Y:S01]  /*0890*/  ULDC UR4, c[0x0][0xc] ;  /* 0x0000030000047ab9 */ /* 0x001fe20000000800 */
[----:B------:R-:W-:Y:S01]  /*08a0*/  ULDC UR5, c[0x0][0x10] ;  /* 0x0000040000057ab9 */ /* 0x000fe20000000800 */
[----:B------:R-:W-:Y:S01]  /*08b0*/  ULDC UR6, c[0x0][0x14] ;  /* 0x0000050000067ab9 */ /* 0x000fe20000000800 */
[----:B------:R-:W-:-:S04]  /*08c0*/  UIMAD.WIDE.U32 UR4, UR4, UR5, URZ ;  /* 0x00000005040472a5 */ /* 0x000fc8000f8e003f */
[----:B------:R-:W-:Y:S02]  /*08d0*/  UIMAD.WIDE.U32 UR38, UR4, UR6, URZ ;  /* 0x00000006042672a5 */ /* 0x000fe4000f8e003f */
[----:B------:R-:W-:-:S04]  /*08e0*/  UIMAD UR37, UR5, UR6, URZ ;  /* 0x00000006052572a4 */ /* 0x000fc8000f8e023f */
[----:B------:R-:W-:Y:S01]  /*08f0*/  UIADD3 UR37, UR39, UR37, URZ ;  /* 0x0000002527257290 */ /* 0x000fe2000fffe03f */
[----:B-1----:R-:W-:-:S04]  /*0900*/  @P1 IMAD.WIDE.U32 R16, R17, UR8, R4 ;  /* 0x0000000811101c25 */ /* 0x002fc8000f8e0004 */
[----:B------:R-:W-:Y:S02]  /*0910*/  @P1 IMAD.IADD R17, R17, 0x1, R15 ;  /* 0x0000000111111824 */ /* 0x000fe400078e020f */
[----:B--2---:R-:W-:-:S04]  /*0920*/  @!P1 IMAD.WIDE.U32 R10, R4, R13, R10 ;  /* 0x0000000d040a9225 */ /* 0x004fc800078e000a */
[----:B------:R-:W-:Y:S02]  /*0930*/  @!P1 IMAD.MOV.U32 R16, RZ, RZ, R10 ;  /* 0x000000ffff109224 */ /* 0x000fe400078e000a */
[----:B------:R-:W-:Y:S01]  /*0940*/  @!P1 IMAD.MOV.U32 R17, RZ, RZ, R11 ;  /* 0x000000ffff119224 */ /* 0x000fe200078e000b */
[----:B------:R-:W-:Y:S06]  /*0950*/  @!P2 BRA `(.L_x_5) ;  /* 0x00000000000ca947 */ /* 0x000fec0003800000 */
[----:B------:R-:W-:Y:S01]  /*0960*/  UCGABAR_WAIT ;  /* 0x0000000000007dc7 */ /* 0x000fe20008000000 */
[----:B------:R-:W-:Y:S01]  /*0970*/  CCTL.IVALL ;  /* 0x00000000ff00798f */ /* 0x000fe20002000000 */
[----:B------:R-:W-:Y:S05]  /*0980*/  BRA `(.L_x_6) ;  /* 0x0000000000047947 */ /* 0x000fea0003800000 */
.L_x_5:
[----:B------:R-:W-:Y:S06]  /*0990*/  BAR.SYNC.DEFER_BLOCKING 0x0 ;  /* 0x0000000000007b1d */ /* 0x000fec0000010000 */
.L_x_6:
[----:B------:R-:W-:Y:S05]  /*09a0*/  @!P3 BRA `(.L_x_7) ;  /* 0x0000007c0060b947 */ /* 0x000fea0003800000 */
[----:B------:R-:W-:-:S13]  /*09b0*/  ISETP.GT.U32.AND P0, PT, R8, 0x1, PT ;  /* 0x000000010800780c */ /* 0x000fda0003f04070 */
[----:B------:R-:W-:Y:S05]  /*09c0*/  @P0 EXIT ;  /* 0x000000000000094d */ /* 0x000fea0003800000 */
[----:B------:R-:W-:Y:S01]  /*09d0*/  ULDC.64 UR4, c[0x0][0x650] ;  /* 0x0001940000047ab9 */ /* 0x000fe20000000a00 */
[----:B------:R-:W-:Y:S01]  /*09e0*/  PRMT R3, RZ, 0x7610, R3 ;  /* 0x00007610ff037816 */ /* 0x000fe20000000003 */
[----:B------:R-:W-:Y:S01]  /*09f0*/  IMAD.MOV.U32 R113, RZ, RZ, -0x1 ;  /* 0xffffffffff717424 */ /* 0x000fe200078e00ff */
[----:B------:R-:W-:Y:S01]  /*0a00*/  ISETP.GE.U32.AND P0, PT, R16, UR4, PT ;  /* 0x0000000410007c0c */ /* 0x000fe2000bf06070 */
[----:B------:R-:W-:Y:S02]  /*0a10*/  IMAD.MOV.U32 R103, RZ, RZ, -0x1 ;  /* 0xffffffffff677424 */ /* 0x000fe400078e00ff */
[----:B------:R-:W-:Y:S01]  /*0a20*/  IMAD.MOV.U32 R23, RZ, RZ, -0x1 ;  /* 0xffffffffff177424 */ /* 0x000fe200078e00ff */
[----:B------:R-:W-:-:S13]  /*0a30*/  ISETP.GE.U32.AND.EX P0, PT, R17, UR5, PT, P0 ;  /* 0x0000000511007c0c */ /* 0x000fda000bf06100 */
[----:B------:R-:W-:Y:S05]  /*0a40*/  @P0 BRA `(.L_x_8) ;  /* 0x00000004002c0947 */ /* 0x000fea0003800000 */
[----:B------:R-:W0:Y:S01]  /*0a50*/  LDC.64 R26, c[0x0][0x628] ;  /* 0x00018a00ff1a7b82 */ /* 0x000e220000000a00 */
[----:B------:R-:W-:Y:S02]  /*0a60*/  IMAD.MOV.U32 R10, RZ, RZ, R16 ;  /* 0x000000ffff0a7224 */ /* 0x000fe400078e0010 */
[----:B------:R-:W-:-:S05]  /*0a70*/  IMAD.MOV.U32 R11, RZ, RZ, R17 ;  /* 0x000000ffff0b7224 */ /* 0x000fca00078e0011 */
[----:B------:R-:W1:Y:S08]  /*0a80*/  LDC R8, c[0x0][0x630] ;  /* 0x00018c00ff087b82 */ /* 0x000e700000000800 */
[----:B------:R-:W2:Y:S01]  /*0a90*/  LDC.64 R28, c[0x0][0x620] ;  /* 0x00018800ff1c7b82 */ /* 0x000ea20000000a00 */
[----:B0-----:R-:W-:-:S04]  /*0aa0*/  ISETP.NE.U32.AND P0, PT, R26, RZ, PT ;  /* 0x000000ff1a00720c */ /* 0x001fc80003f05070 */
[----:B------:R-:W-:-:S13]  /*0ab0*/  ISETP.NE.AND.EX P0, PT, R27, RZ, PT, P0 ;  /* 0x000000ff1b00720c */ /* 0x000fda0003f05300 */
[----:B-12---:R-:W-:Y:S05]  /*0ac0*/  @!P0 BRA `(.L_x_9) ;  /* 0x0000000000288947 */ /* 0x006fea0003800000 */
[----:B------:R-:W0:Y:S02]  /*0ad0*/  LDC R3, c[0x0][0x634] ;  /* 0x00018d00ff037b82 */ /* 0x000e240000000800 */
[----:B0-----:R-:W-:-:S05]  /*0ae0*/  IADD3 R3, P0, R16, R3, RZ ;  /* 0x0000000310037210 */ /* 0x001fca0007f1e0ff */
[----:B------:R-:W-:-:S04]  /*0af0*/  IMAD.X R21, RZ, RZ, R17, P0 ;  /* 0x000000ffff157224 */ /* 0x000fc800000e0611 */
[----:B------:R-:W-:-:S04]  /*0b00*/  IMAD.WIDE.U32 R10, R21, R26, RZ ;  /* 0x0000001a150a7225 */ /* 0x000fc800078e00ff */
[----:B------:R-:W-:-:S04]  /*0b10*/  IMAD.WIDE.U32 R12, P0, R3, R27, R10 ;  /* 0x0000001b030c7225 */ /* 0x000fc8000780000a */
[----:B------:R-:W-:-:S04]  /*0b20*/  IMAD.WIDE.U32 R10, R3, R26, RZ ;  /* 0x0000001a030a7225 */ /* 0x000fc800078e00ff */
[----:B------:R-:W-:Y:S01]  /*0b30*/  IMAD.X R15, RZ, RZ, RZ, P0 ;  /* 0x000000ffff0f7224 */ /* 0x000fe200000e06ff */
[----:B------:R-:W-:Y:S01]  /*0b40*/  IADD3 RZ, P0, R11, R12, RZ ;  /* 0x0000000c0bff7210 */ /* 0x000fe20007f1e0ff */
[----:B------:R-:W-:-:S04]  /*0b50*/  IMAD.MOV.U32 R14, RZ, RZ, R13 ;  /* 0x000000ffff0e7224 */ /* 0x000fc800078e000d */
[----:B------:R-:W-:-:S08]  /*0b60*/  IMAD.WIDE.U32.X R10, R21, R27, R14, P0 ;  /* 0x0000001b150a7225 */ /* 0x000fd000000e040e */
.L_x_9:
[----:B------:R-:W0:Y:S01]  /*0b70*/  LDC.64 R32, c[0x0][0x640] ;  /* 0x00019000ff207b82 */ /* 0x000e220000000a00 */
[--C-:B------:R-:W-:Y:S01]  /*0b80*/  SHF.R.U64 R27, R10, R8, R11.reuse ;  /* 0x000000080a1b7219 */ /* 0x100fe2000000120b */
[----:B------:R-:W-:Y:S01]  /*0b90*/  IMAD R31, R9, R24, R4 ;  /* 0x00000018091f7224 */ /* 0x000fe200078e0204 */
[----:B------:R-:W-:Y:S01]  /*0ba0*/  SHF.R.U32.HI R3, RZ, R8, R11 ;  /* 0x00000008ff037219 */ /* 0x000fe2000001160b */
[----:B------:R-:W-:Y:S01]  /*0bb0*/  IMAD.MOV.U32 R23, RZ, RZ, 0x1 ;  /* 0x00000001ff177424 */ /* 0x000fe200078e00ff */
[----:B------:R-:W-:-:S03]  /*0bc0*/  IADD3 R5, P0, RZ, -R27, RZ ;  /* 0x8000001bff057210 */ /* 0x000fc60007f1e0ff */
[----:B------:R-:W1:Y:S02]  /*0bd0*/  LDC R12, c[0x0][0x618] ;  /* 0x00018600ff0c7b82 */ /* 0x000e640000000800 */
[----:B------:R-:W-:Y:S02]  /*0be0*/  IMAD.X R3, RZ, RZ, ~R3, P0 ;  /* 0x000000ffff037224 */ /* 0x000fe400000e0e03 */
[----:B------:R-:W-:-:S04]  /*0bf0*/  IMAD.WIDE.U32 R10, R5, R28, R16 ;  /* 0x0000001c050a7225 */ /* 0x000fc800078e0010 */
[----:B------:R-:W2:Y:S01]  /*0c00*/  LDC R20, c[0x0][0x608] ;  /* 0x00018200ff147b82 */ /* 0x000ea20000000800 */
[----:B------:R-:W-:Y:S02]  /*0c10*/  IMAD R8, R3, R28, RZ ;  /* 0x0000001c03087224 */ /* 0x000fe400078e02ff */
[----:B------:R-:W-:Y:S02]  /*0c20*/  IMAD.MOV.U32 R3, RZ, RZ, -0x1 ;  /* 0xffffffffff037424 */ /* 0x000fe400078e00ff */
[----:B------:R-:W-:-:S03]  /*0c30*/  IMAD R5, R5, R29, R8 ;  /* 0x0000001d05057224 */ /* 0x000fc600078e0208 */
[----:B------:R-:W3:Y:S01]  /*0c40*/  LDC R30, c[0x0][0x658] ;  /* 0x00019600ff1e7b82 */ /* 0x000ee20000000800 */
[----:B------:R-:W-:Y:S01]  /*0c50*/  IMAD.IADD R5, R11, 0x1, R5 ;  /* 0x000000010b057824 */ /* 0x000fe200078e0205 */
[----:B0-----:R-:W-:-:S04]  /*0c60*/  ISETP.NE.U32.AND P0, PT, R32, RZ, PT ;  /* 0x000000ff2000720c */ /* 0x001fc80003f05070 */
[----:B------:R-:W-:Y:S02]  /*0c70*/  ISETP.NE.AND.EX P0, PT, R33, RZ, PT, P0 ;  /* 0x000000ff2100720c */ /* 0x000fe40003f05300 */
[----:B------:R-:W0:Y:S01]  /*0c80*/  LDC R26, c[0x0][0x600] ;  /* 0x00018000ff1a7b82 */ /* 0x000e220000000800 */
[-CC-:B-1----:R-:W-:Y:S02]  /*0c90*/  SHF.R.U64 R14, R10, R12.reuse, R5.reuse ;  /* 0x0000000c0a0e7219 */ /* 0x182fe40000001205 */
[----:B------:R-:W-:-:S05]  /*0ca0*/  SHF.R.U32.HI R5, RZ, R12, R5 ;  /* 0x0000000cff057219 */ /* 0x000fca0000011605 */
[----:B------:R-:W1:Y:S01]  /*0cb0*/  LDC R15, c[0x0][0x648] ;  /* 0x00019200ff0f7b82 */ /* 0x000e620000000800 */
[-CC-:B--2---:R-:W-:Y:S02]  /*0cc0*/  SHF.R.U64 R29, R14, R20.reuse, R5.reuse ;  /* 0x000000140e1d7219 */ /* 0x184fe40000001205 */
[----:B------:R-:W-:-:S05]  /*0cd0*/  SHF.R.U32.HI R5, RZ, R20, R5 ;  /* 0x00000014ff057219 */ /* 0x000fca0000011605 */
[----:B------:R-:W2:Y:S01]  /*0ce0*/  LDC R21, c[0x0][0x638] ;  /* 0x00018e00ff157b82 */ /* 0x000ea20000000800 */
[-CC-:B---3--:R-:W-:Y:S02]  /*0cf0*/  SHF.R.U64 R20, R29, R30.reuse, R5.reuse ;  /* 0x0000001e1d147219 */ /* 0x188fe40000001205 */
[-C--:B------:R-:W-:Y:S02]  /*0d00*/  SHF.L.U32 R3, R3, R30.reuse, RZ ;  /* 0x0000001e03037219 */ /* 0x080fe400000006ff */
[----:B------:R-:W-:Y:S01]  /*0d10*/  SHF.R.U32.HI R5, RZ, R30, R5 ;  /* 0x0000001eff057219 */ /* 0x000fe20000011605 */
[----:B------:R-:W-:Y:S01]  /*0d20*/  IMAD.MOV.U32 R4, RZ, RZ, R20 ;  /* 0x000000ffff047224 */ /* 0x000fe200078e0014 */
[----:B------:R-:W-:Y:S01]  /*0d30*/  LOP3.LUT R12, RZ, R3, RZ, 0x33, !PT ;  /* 0x00000003ff0c7212 */ /* 0x000fe200078e33ff */
[----:B------:R-:W3:Y:S01]  /*0d40*/  LDC R25, c[0x0][0x610] ;  /* 0x00018400ff197b82 */ /* 0x000ee20000000800 */
[----:B------:R-:W-:Y:S05]  /*0d50*/  @!P0 BRA `(.L_x_10) ;  /* 0x0000000000288947 */ /* 0x000fea0003800000 */
[----:B------:R-:W4:Y:S02]  /*0d60*/  LDC R3, c[0x0][0x64c] ;  /* 0x00019300ff037b82 */ /* 0x000f240000000800 */
[----:B----4-:R-:W-:-:S05]  /*0d70*/  IADD3 R3, P0, R20, R3, RZ ;  /* 0x0000000314037210 */ /* 0x010fca0007f1e0ff */
        /* <DEDUP_REMOVED lines=8> */
.L_x_10:
[----:B-1----:R-:W-:Y:S01]  /*0e00*/  SHF.R.U64 R4, R4, R15, R5 ;  /* 0x0000000f04047219 */ /* 0x002fe20000001205 */
[----:B0-----:R-:W-:Y:S01]  /*0e10*/  VIADD R5, R26, 0xffffffff ;  /* 0xffffffff1a057836 */ /* 0x001fe20000000000 */
[----:B------:R-:W-:Y:S01]  /*0e20*/  SHF.L.U32 R3, R23, R30, RZ ;  /* 0x0000001e17037219 */ /* 0x000fe200000006ff */
[----:B------:R-:W-:Y:S01]  /*0e30*/  IMAD.MOV.U32 R23, RZ, RZ, R27 ;  /* 0x000000ffff177224 */ /* 0x000fe200078e001b */
[----:B------:R-:W-:Y:S01]  /*0e40*/  LOP3.LUT R12, R29, R12, RZ, 0xc0, !PT ;  /* 0x0000000c1d0c7212 */ /* 0x000fe200078ec0ff */
[----:B------:R-:W-:Y:S01]  /*0e50*/  IMAD.MOV R8, RZ, RZ, -R4 ;  /* 0x000000ffff087224 */ /* 0x000fe200078e0a04 */
[----:B------:R-:W-:Y:S02]  /*0e60*/  SEL R6, R6, R31, !P1 ;  /* 0x0000001f06067207 */ /* 0x000fe40004800000 */
[----:B------:R-:W-:Y:S01]  /*0e70*/  LOP3.LUT R5, R14, R5, RZ, 0xc0, !PT ;  /* 0x000000050e057212 */ /* 0x000fe200078ec0ff */
[----:B------:R-:W-:Y:S02]  /*0e80*/  IMAD R9, R3, R4, R12 ;  /* 0x0000000403097224 */ /* 0x000fe400078e020c */
[----:B--2---:R-:W-:-:S02]  /*0e90*/  IMAD R3, R8, R21, R20 ;  /* 0x0000001508037224 */ /* 0x004fc400078e0214 */
[----:B---3--:R-:W-:Y:S02]  /*0ea0*/  IMAD R6, R9, R25, R6 ;  /* 0x0000001909067224 */ /* 0x008fe400078e0206 */
[----:B------:R-:W-:Y:S02]  /*0eb0*/  IMAD R113, R3, R26, R5 ;  /* 0x0000001a03717224 */ /* 0x000fe400078e0205 */
[----:B------:R-:W-:-:S03]  /*0ec0*/  IMAD.MOV.U32 R4, RZ, RZ, 0x1 ;  /* 0x00000001ff047424 */ /* 0x000fc600078e00ff */
[----:B------:R-:W-:Y:S02]  /*0ed0*/  SEL R103, R113, R6, !P1 ;  /* 0x0000000671677207 */ /* 0x000fe40004800000 */
[----:B------:R-:W-:Y:S02]  /*0ee0*/  PRMT R3, R4, 0x7610, R3 ;  /* 0x0000761004037816 */ /* 0x000fe40000000003 */
[----:B------:R-:W-:-:S07]  /*0ef0*/  SEL R113, R6, R113, !P1 ;  /* 0x0000007106717207 */ /* 0x000fce0004800000 */
.L_x_8:
[----:B------:R-:W-:-:S08]  /*0f00*/  NOP ;  /* 0x0000000000007918 */ /* 0x000fd00000000000 */
[----:B------:R-:W0:Y:S02]  /*0f10*/  USETMAXREG.TRY_ALLOC.CTAPOOL UP0, 0xe8 ;  /* 0x000000e8000079c8 */ /* 0x000e240008000600 */
[----:B0-----:R-:W-:-:S13]  /*0f20*/  PLOP3.LUT P0, PT, PT, PT, UP0, 0x80, 0x0 ;  /* 0x000000000000781c */ /* 0x001fda0003f0f008 */
[----:B------:R-:W-:Y:S05]  /*0f30*/  @!P0 BRA `(.L_x_8) ;  /* 0xfffffffc00f08947 */ /* 0x000fea000383ffff */
[----:B------:R-:W-:Y:S01]  /*0f40*/  ULDC.64 UR4, c[0x0][0x598] ;  /* 0x0001660000047ab9 */ /* 0x000fe20000000a00 */
[----:B------:R-:W-:Y:S01]  /*0f50*/  ULDC.64 UR40, c[0x0][0x208] ;  /* 0x0000820000287ab9 */ /* 0x000fe20000000a00 */
[----:B------:R-:W-:-:S04]  /*0f60*/  ISETP.NE.U32.AND P0, PT, RZ, UR4, PT ;  /* 0x00000004ff007c0c */ /* 0x000fc8000bf05070 */
[----:B------:R-:W-:-:S13]  /*0f70*/  ISETP.NE.AND.EX P0, PT, RZ, UR5, PT, P0 ;  /* 0x00000005ff007c0c */ /* 0x000fda000bf05300 */
[----:B------:R-:W-:Y:S05]  /*0f80*/  @!P0 BRA `(.L_x_11) ;  /* 0x00000000001c8947 */ /* 0x000fea0003800000 */
[----:B------:R-:W0:Y:S02]  /*0f90*/  LDC.64 R4, c[0x0][0x598] ;  /* 0x00016600ff047b82 */ /* 0x000e240000000a00 */
[----:B0-----:R-:W2:Y:S02]  /*0fa0*/  LDG.E.64 R4, desc[UR40][R4.64] ;  /* 0x0000002804047981 */ /* 0x001ea4000c1e1b00 */
[----:B--2---:R-:W-:-:S04]  /*0fb0*/  ISETP.NE.U32.AND P0, PT, R4, RZ, PT ;  /* 0x000000ff0400720c */ /* 0x004fc80003f05070 */
[----:B------:R-:W-:-:S13]  /*0fc0*/  ISETP.NE.AND.EX P0, PT, R5, RZ, PT, P0 ;  /* 0x000000ff0500720c */ /* 0x000fda0003f05300 */
[----:B------:R-:W-:Y:S05]  /*0fd0*/  @!P0 BRA `(.L_x_11) ;  /* 0x0000000000088947 */ /* 0x000fea0003800000 */
[----:B------:R0:W5:Y:S01]  /*0fe0*/  LD.E R90, desc[UR40][R4.64] ;  /* 0x00000028045a7980 */ /* 0x000162000c101900 */
[----:B------:R-:W-:Y:S05]  /*0ff0*/  BRA `(.L_x_12) ;  /* 0x0000000000247947 */ /* 0x000fea0003800000 */
.L_x_11:
[----:B------:R-:W-:Y:S02]  /*1000*/  ULDC.64 UR4, c[0x0][0x588] ;  /* 0x0001620000047ab9 */ /* 0x000fe40000000a00 */
[----:B------:R-:W-:-:S04]  /*1010*/  ISETP.NE.U32.AND P0, PT, RZ, UR4, PT ;  /* 0x00000004ff007c0c */ /* 0x000fc8000bf05070 */
[----:B------:R-:W-:-:S13]  /*1020*/  ISETP.NE.AND.EX P0, PT, RZ, UR5, PT, P0 ;  /* 0x00000005ff007c0c */ /* 0x000fda000bf05300 */
[----:B------:R-:W-:Y:S05]  /*1030*/  @!P0 BRA `(.L_x_13) ;  /* 0x00000000000c8947 */ /* 0x000fea0003800000 */
[----:B------:R-:W0:Y:S02]  /*1040*/  LDC.64 R90, c[0x0][0x588] ;  /* 0x00016200ff5a7b82 */ /* 0x000e240000000a00 */
[----:B0-----:R1:W5:Y:S01]  /*1050*/  LDG.E R90, desc[UR40][R90.64] ;  /* 0x000000285a5a7981 */ /* 0x001362000c1e1900 */
[----:B------:R-:W-:Y:S05]  /*1060*/  BRA `(.L_x_12) ;  /* 0x0000000000087947 */ /* 0x000fea0003800000 */
.L_x_13:
[----:B------:R-:W-:Y:S02]  /*1070*/  ULDC UR4, c[0x0][0x580] ;  /* 0x0001600000047ab9 */ /* 0x000fe40000000800 */
[----:B------:R-:W-:-:S07]  /*1080*/  IMAD.U32 R90, RZ, RZ, UR4 ;  /* 0x00000004ff5a7e24 */ /* 0x000fce000f8e00ff */
.L_x_12:
[----:B------:R-:W-:Y:S02]  /*1090*/  ULDC.64 UR4, c[0x0][0x5a0] ;  /* 0x0001680000047ab9 */ /* 0x000fe40000000a00 */
[----:B------:R-:W-:-:S04]  /*10a0*/  ISETP.NE.U32.AND P0, PT, RZ, UR4, PT ;  /* 0x00000004ff007c0c */ /* 0x000fc8000bf05070 */
[----:B------:R-:W-:-:S13]  /*10b0*/  ISETP.NE.AND.EX P0, PT, RZ, UR5, PT, P0 ;  /* 0x00000005ff007c0c */ /* 0x000fda000bf05300 */
[----:B------:R-:W-:Y:S05]  /*10c0*/  @!P0 BRA `(.L_x_14) ;  /* 0x00000000001c8947 */ /* 0x000fea0003800000 */
[----:B0-----:R-:W0:Y:S02]  /*10d0*/  LDC.64 R4, c[0x0][0x5a0] ;  /* 0x00016800ff047b82 */ /* 0x001e240000000a00 */
[----:B0-----:R-:W2:Y:S02]  /*10e0*/  LDG.E.64 R4, desc[UR40][R4.64] ;  /* 0x0000002804047981 */ /* 0x001ea4000c1e1b00 */
[----:B--2---:R-:W-:-:S04]  /*10f0*/  ISETP.NE.U32.AND P0, PT, R4, RZ, PT ;  /* 0x000000ff0400720c */ /* 0x004fc80003f05070 */
[----:B------:R-:W-:-:S13]  /*1100*/  ISETP.NE.AND.EX P0, PT, R5, RZ, PT, P0 ;  /* 0x000000ff0500720c */ /* 0x000fda0003f05300 */
[----:B------:R-:W-:Y:S05]  /*1110*/  @!P0 BRA `(.L_x_14) ;  /* 0x0000000000088947 */ /* 0x000fea0003800000 */
[----:B-1----:R0:W5:Y:S01]  /*1120*/  LD.E R91, desc[UR40][R4.64] ;  /* 0x00000028045b7980 */ /* 0x002162000c101900 */
[----:B------:R-:W-:Y:S05]  /*1130*/  BRA `(.L_x_15) ;  /* 0x0000000000247947 */ /* 0x000fea0003800000 */
.L_x_14:
[----:B------:R-:W-:Y:S02]  /*1140*/  ULDC.64 UR4, c[0x0][0x590] ;  /* 0x0001640000047ab9 */ /* 0x000fe40000000a00 */
[----:B------:R-:W-:-:S04]  /*1150*/  ISETP.NE.U32.AND P0, PT, RZ, UR4, PT ;  /* 0x00000004ff007c0c */ /* 0x000fc8000bf05070 */
[----:B------:R-:W-:-:S13]  /*1160*/  ISETP.NE.AND.EX P0, PT, RZ, UR5, PT, P0 ;  /* 0x00000005ff007c0c */ /* 0x000fda000bf05300 */
[----:B------:R-:W-:Y:S05]  /*1170*/  @!P0 BRA `(.L_x_16) ;  /* 0x00000000000c8947 */ /* 0x000fea0003800000 */
[----:B0-----:R-:W1:Y:S02]  /*1180*/  LDC.64 R4, c[0x0][0x590] ;  /* 0x00016400ff047b82 */ /* 0x001e640000000a00 */
[----:B-1----:R1:W5:Y:S01]  /*1190*/  LDG.E R91, desc[UR40][R4.64] ;  /* 0x00000028045b7981 */ /* 0x002362000c1e1900 */
[----:B------:R-:W-:Y:S05]  /*11a0*/  BRA `(.L_x_15) ;  /* 0x0000000000087947 */ /* 0x000fea0003800000 */
.L_x_16:
[----:B------:R-:W-:Y:S02]  /*11b0*/  ULDC UR4, c[0x0][0x584] ;  /* 0x0001610000047ab9 */ /* 0x000fe40000000800 */
[----:B-1----:R-:W-:-:S07]  /*11c0*/  IMAD.U32 R91, RZ, RZ, UR4 ;  /* 0x00000004ff5b7e24 */ /* 0x002fce000f8e00ff */
.L_x_15:
[----:B------:R-:W-:-:S13]  /*11d0*/  LOP3.LUT P0, RZ, R3, 0xff, RZ, 0xc0, !PT ;  /* 0x000000ff03ff7812 */ /* 0x000fda000780c0ff */
[----:B------:R-:W-:Y:S05]  /*11e0*/  @!P0 EXIT ;  /* 0x000000000000894d */ /* 0x000fea0003800000 */
[----:B------:R-:W2:Y:S01]  /*11f0*/  LDC R96, c[0x0][0x658] ;  /* 0x00019600ff607b82 */ /* 0x000ea20000000800 */
[----:B------:R-:W-:Y:S01]  /*1200*/  ULDC.64 UR6, c[0x0][0x288] ;  /* 0x0000a20000067ab9 */ /* 0x000fe20000000a00 */
[----:B------:R-:W-:Y:S01]  /*1210*/  LOP3.LUT R7, R7, 0x1, RZ, 0xc0, !PT ;  /* 0x0000000107077812 */ /* 0x000fe200078ec0ff */
[----:B------:R-:W-:Y:S01]  /*1220*/  UIADD3 UR4, UR7, 0x7f, URZ ;  /* 0x0000007f07047890 */ /* 0x000fe2000fffe03f */
[----:B------:R-:W-:Y:S01]  /*1230*/  SHF.R.U32.HI R3, RZ, 0x2, R98 ;  /* 0x00000002ff037819 */ /* 0x000fe20000011662 */
[----:B01----:R-:W-:Y:S01]  /*1240*/  IMAD.U32 R4, RZ, RZ, UR6 ;  /* 0x00000006ff047e24 */ /* 0x003fe2000f8e00ff */
[----:B------:R-:W-:Y:S01]  /*1250*/  SHF.R.U32.HI R0, RZ, 0x1, R0 ;  /* 0x00000001ff007819 */ /* 0x000fe20000011600 */
[----:B------:R-:W-:Y:S01]  /*1260*/  USHF.R.S32.HI UR5, URZ, 0x1f, UR4 ;  /* 0x0000001f3f057899 */ /* 0x000fe20008011404 */
[----:B------:R-:W0:Y:S01]  /*1270*/  LDC.64 R92, c[0x0][0x5c8] ;  /* 0x00017200ff5c7b82 */ /* 0x000e220000000a00 */
[----:B------:R-:W-:Y:S01]  /*1280*/  LOP3.LUT R97, R98, 0x3, RZ, 0xc0, !PT ;  /* 0x0000000362617812 */ /* 0x000fe200078ec0ff */
[----:B------:R-:W-:Y:S01]  /*1290*/  IMAD.SHL.U32 R88, R7, 0x40, RZ ;  /* 0x0000004007587824 */ /* 0x000fe200078e00ff */
[----:B------:R-:W-:Y:S01]  /*12a0*/  LOP3.LUT R3, R3, 0x7, RZ, 0xc0, !PT ;  /* 0x0000000703037812 */ /* 0x000fe200078ec0ff */
[----:B------:R-:W-:Y:S01]  /*12b0*/  ULEA.HI UR5, UR5, UR4, URZ, 0x7 ;  /* 0x0000000405057291 */ /* 0x000fe2000f8f383f */
[----:B------:R-:W-:Y:S01]  /*12c0*/  LOP3.LUT R0, R0, 0x30, RZ, 0xc0, !PT ;  /* 0x0000003000007812 */ /* 0x000fe200078ec0ff */
[----:B------:R-:W-:Y:S01]  /*12d0*/  IMAD R97, R97, -0x2, R4 ;  /* 0xfffffffe61617824 */ /* 0x000fe200078e0204 */
[--C-:B------:R-:W-:Y:S01]  /*12e0*/  LOP3.LUT R88, R88, 0x40, R3.reuse, 0xe2, !PT ;  /* 0x0000004058587812 */ /* 0x100fe200078ee203 */
[----:B------:R-:W1:Y:S01]  /*12f0*/  LDC R100, c[0x0][0x600] ;  /* 0x00018000ff647b82 */ /* 0x000e620000000800 */
[----:B------:R-:W-:Y:S01]  /*1300*/  IADD3 R4, RZ, -R0, -R3 ;  /* 0x80000000ff047210 */ /* 0x000fe20007ffe803 */
[----:B------:R-:W-:Y:S01]  /*1310*/  IMAD.MOV.U32 R3, RZ, RZ, -0x1 ;  /* 0xffffffffff037424 */ /* 0x000fe200078e00ff */
[----:B------:R-:W-:Y:S01]  /*1320*/  USHF.R.S32.HI UR43, URZ, 0x7, UR5 ;  /* 0x000000073f2b7899 */ /* 0x000fe20008011405 */
[----:B------:R-:W-:Y:S01]  /*1330*/  IMAD.MOV.U32 R5, RZ, RZ, 0x1 ;  /* 0x00000001ff057424 */ /* 0x000fe200078e00ff */
[----:B------:R-:W-:Y:S01]  /*1340*/  LOP3.LUT R99, R98, 0x80, RZ, 0xc0, !PT ;  /* 0x0000008062637812 */ /* 0x000fe200078ec0ff */
[----:B------:R-:W-:Y:S01]  /*1350*/  IMAD R4, R7, -0x40, R4 ;  /* 0xffffffc007047824 */ /* 0x000fe200078e0204 */
[----:B------:R-:W-:Y:S01]  /*1360*/  UISETP.LT.AND UP0, UPT, UR43, 0x1, UPT ;  /* 0x000000012b00788c */ /* 0x000fe2000bf01270 */
[----:B--2---:R-:W-:Y:S01]  /*1370*/  SHF.L.U32 R3, R3, R96, RZ ;  /* 0x0000006003037219 */ /* 0x004fe200000006ff */
[----:B------:R-:W-:Y:S01]  /*1380*/  ULDC UR4, c[0x0][0x284] ;  /* 0x0000a10000047ab9 */ /* 0x000fe20000000800 */
[----:B------:R-:W-:Y:S01]  /*1390*/  LOP3.LUT R88, R88, R0, RZ, 0xfc, !PT ;  /* 0x0000000058587212 */ /* 0x000fe200078efcff */
[----:B------:R-:W-:Y:S01]  /*13a0*/  USEL UR44, UR43, 0x1, UP0 ;  /* 0x000000012b2c7887 */ /* 0x000fe20008000000 */
[----:B------:R-:W-:Y:S01]  /*13b0*/  SHF.L.U32 R96, R5, R96, RZ ;  /* 0x0000006005607219 */ /* 0x000fe200000006ff */
[----:B------:R-:W-:Y:S01]  /*13c0*/  IMAD.SHL.U32 R98, R98, 0x2, RZ ;  /* 0x0000000262627824 */ /* 0x000fe200078e00ff */
[----:B------:R-:W-:Y:S01]  /*13d0*/  LOP3.LUT R118, R18, 0x1, RZ, 0xfc, !PT ;  /* 0x0000000112767812 */ /* 0x000fe200078efcff */
[----:B------:R-:W-:Y:S01]  /*13e0*/  VIADD R102, R4, UR4 ;  /* 0x0000000404667c36 */ /* 0x000fe20008000000 */
[C-C-:B0-----:R-:W-:Y:S01]  /*13f0*/  SHF.L.U64.HI R94, R92.reuse, 0x7, R93.reuse ;  /* 0x000000075c5e7819 */ /* 0x141fe2000001025d */
[----:B------:R-:W-:Y:S01]  /*1400*/  IMAD.MOV.U32 R89, RZ, RZ, RZ ;  /* 0x000000ffff597224 */ /* 0x000fe200078e00ff */
[C---:B------:R-:W-:Y:S01]  /*1410*/  SHF.L.U64.HI R95, R92.reuse, 0x3, R93 ;  /* 0x000000035c5f7819 */ /* 0x040fe2000001025d */
[C---:B------:R-:W-:Y:S01]  /*1420*/  IMAD.SHL.U32 R93, R92.reuse, 0x80, RZ ;  /* 0x000000805c5d7824 */ /* 0x040fe200078e00ff */
[----:B------:R-:W-:Y:S01]  /*1430*/  SHF.R.U32.HI R99, RZ, 0x7, R99 ;  /* 0x00000007ff637819 */ /* 0x000fe20000011663 */
[----:B------:R-:W-:Y:S01]  /*1440*/  IMAD.SHL.U32 R92, R92, 0x8, RZ ;  /* 0x000000085c5c7824 */ /* 0x000fe200078e00ff */
[----:B------:R-:W-:Y:S01]  /*1450*/  LOP3.LUT R101, RZ, R3, RZ, 0x33, !PT ;  /* 0x00000003ff657212 */ /* 0x000fe200078e33ff */
[----:B------:R-:W-:Y:S01]  /*1460*/  UIADD3 UR44, UR43, -UR44, URZ ;  /* 0x8000002c2b2c7290 */ /* 0x000fe2000fffe03f */
[----:B-1----:R-:W-:Y:S01]  /*1470*/  VIADD R100, R100, 0xffffffff ;  /* 0xffffffff64647836 */ /* 0x002fe20000000000 */
[----:B------:R-:W-:Y:S01]  /*1480*/  UMOV UR36, URZ ;  /* 0x0000003f00247c82 */ /* 0x000fe20008000000 */
[----:B------:R-:W-:-:S09]  /*1490*/  UMOV UR42, URZ ;  /* 0x0000003f002a7c82 */ /* 0x000fd20008000000 */
.L_x_160:
[----:B0-----:R-:W0:Y:S01]  /*14a0*/  SHFL.IDX PT, R0, R99, RZ, 0x1f ;  /* 0x00001fff63007589 */ /* 0x001e2200000e0000 */
[----:B-1----:R-:W1:Y:S01]  /*14b0*/  S2UR UR7, SR_CgaCtaId ;  /* 0x00000000000779c3 */ /* 0x002e620000008800 */
[----:B------:R-:W-:Y:S01]  /*14c0*/  UMOV UR6, 0x400 ;  /* 0x0000040000067882 */ /* 0x000fe20000000000 */
[----:B0-----:R-:W-:Y:S01]  /*14d0*/  R2UR UR4, R0 ;  /* 0x00000000000472ca */ /* 0x001fe200000e0000 */
[----:B-1----:R-:W-:-:S12]  /*14e0*/  ULEA UR6, UR7, UR6, 0x18 ;  /* 0x0000000607067291 */ /* 0x002fd8000f8ec03f */
[----:B------:R-:W-:-:S04]  /*14f0*/  ULEA.HI UR5, UR4, UR4, URZ, 0x1 ;  /* 0x0000000404057291 */ /* 0x000fc8000f8f083f */
[----:B------:R-:W-:-:S04]  /*1500*/  ULOP3.LUT UR5, UR5, 0x7fffe, URZ, 0xc0, !UPT ;  /* 0x0007fffe05057892 */ /* 0x000fc8000f8ec03f */
[----:B------:R-:W-:-:S03]  /*1510*/  UIADD3 UR5, UR4, -UR5, URZ ;  /* 0x8000000504057290 */ /* 0x000fc6000fffe03f */
[----:B------:R-:W-:Y:S01]  /*1520*/  ULDC UR4, c[0x0][0x28c] ;  /* 0x0000a30000047ab9 */ /* 0x000fe20000000800 */
[----:B------:R-:W-:Y:S01]  /*1530*/  ULEA UR5, UR5, UR6, 0xd ;  /* 0x0000000605057291 */ /* 0x000fe2000f8e683f */
[----:B------:R-:W-:-:S03]  /*1540*/  ISETP.LT.AND P0, PT, RZ, UR4, PT ;  /* 0x00000004ff007c0c */ /* 0x000fc6000bf01270 */
[----:B------:R-:W-:-:S04]  /*1550*/  UIADD3 UR5, UR5, 0x100, URZ ;  /* 0x0000010005057890 */ /* 0x000fc8000fffe03f */
[----:B------:R-:W-:-:S04]  /*1560*/  USHF.R.U32.HI UR5, URZ, 0x4, UR5 ;  /* 0x000000043f057899 */ /* 0x000fc80008011605 */
[----:B------:R-:W-:-:S04]  /*1570*/  ULOP3.LUT UR5, UR5, 0x3fff, URZ, 0xc0, !UPT ;  /* 0x00003fff05057892 */ /* 0x000fc8000f8ec03f */
[----:B------:R-:W-:Y:S01]  /*1580*/  ULOP3.LUT UR45, UR5, 0x10000, URZ, 0xfc, !UPT ;  /* 0x00010000052d7892 */ /* 0x000fe2000f8efc3f */
[----:B--234-:R-:W-:Y:S11]  /*1590*/  @P0 BRA `(.L_x_17) ;  /* 0x0000000000400947 */ /* 0x01cff60003800000 */
[----:B------:R-:W-:Y:S01]  /*15a0*/  MOV R0, 0x0 ;  /* 0x0000000000007802 */ /* 0x000fe20000000f00 */
[----:B------:R-:W-:Y:S01]  /*15b0*/  ULDC.64 UR4, c[0x4][0x68] ;  /* 0x01001a0000047ab9 */ /* 0x000fe20000000a00 */
[----:B------:R-:W-:Y:S01]  /*15c0*/  ULDC.64 UR6, c[0x4][0x8] ;  /* 0x0100020000067ab9 */ /* 0x000fe20000000a00 */
[----:B------:R-:W-:Y:S01]  /*15d0*/  IMAD.U32 R4, RZ, RZ, UR4 ;  /* 0x00000004ff047e24 */ /* 0x000fe2000f8e00ff */
[----:B------:R0:W1:Y:S01]  /*15e0*/  LDC.64 R14, c[0x4][R0] ;  /* 0x01000000000e7b82 */ /* 0x0000620000000a00 */
[----:B------:R-:W-:Y:S01]  /*15f0*/  IMAD.U32 R5, RZ, RZ, UR5 ;  /* 0x00000005ff057e24 */ /* 0x000fe2000f8e00ff */
[----:B------:R-:W-:Y:S01]  /*1600*/  ULDC.64 UR4, c[0x4][0x70] ;  /* 0x01001c0000047ab9 */ /* 0x000fe20000000a00 */
[----:B------:R-:W-:Y:S02]  /*1610*/  IMAD.U32 R10, RZ, RZ, UR6 ;  /* 0x00000006ff0a7e24 */ /* 0x000fe4000f8e00ff */
[----:B------:R-:W-:Y:S02]  /*1620*/  IMAD.U32 R6, RZ, RZ, UR4 ;  /* 0x00000004ff067e24 */ /* 0x000fe4000f8e00ff */
[----:B------:R-:W-:-:S02]  /*1630*/  IMAD.U32 R7, RZ, RZ, UR5 ;  /* 0x00000005ff077e24 */ /* 0x000fc4000f8e00ff */
[----:B------:R-:W-:Y:S02]  /*1640*/  IMAD.U32 R11, RZ, RZ, UR7 ;  /* 0x00000007ff0b7e24 */ /* 0x000fe4000f8e00ff */
[----:B------:R-:W-:Y:S02]  /*1650*/  IMAD.MOV.U32 R8, RZ, RZ, 0x1e1 ;  /* 0x000001e1ff087424 */ /* 0x000fe400078e00ff */
[----:B------:R-:W-:Y:S02]  /*1660*/  IMAD.MOV.U32 R12, RZ, RZ, 0x1 ;  /* 0x00000001ff0c7424 */ /* 0x000fe400078e00ff */
[----:B0-----:R-:W-:-:S07]  /*1670*/  IMAD.MOV.U32 R13, RZ, RZ, RZ ;  /* 0x000000ffff0d7224 */ /* 0x001fce00078e00ff */
[----:B------:R-:W-:-:S07]  /*1680*/  LEPC R20, `(.L_x_17) ;  /* 0x000000001014794e */ /* 0x000fce0000000000 */
[----:B-1---5:R-:W-:Y:S05]  /*1690*/  CALL.ABS.NOINC R14 ;  /* 0x000000000e007343 */ /* 0x022fea0003c00000 */
.L_x_17:
[----:B------:R-:W-:-:S13]  /*16a0*/  ISETP.NE.AND P0, PT, R118, 0x3, PT ;  /* 0x000000037600780c */ /* 0x000fda0003f05270 */
[----:B------:R-:W-:Y:S05]  /*16b0*/  @!P0 BRA `(.L_x_18) ;  /* 0x0000000000048947 */ /* 0x000fea0003800000 */
[----:B------:R-:W-:Y:S01]  /*16c0*/  BPT.TRAP 0x1 ;  /* 0x000000040000795c */ /* 0x000fe20000300000 */
.L_x_18:
[----:B------:R-:W0:Y:S01]  /*16d0*/  S2UR UR5, SR_CgaCtaId ;  /* 0x00000000000579c3 */ /* 0x000e220000008800 */
[----:B------:R-:W-:Y:S01]  /*16e0*/  UMOV UR4, 0x400 ;  /* 0x0000040000047882 */ /* 0x000fe20000000000 */
[----:B------:R-:W-:Y:S02]  /*16f0*/  IMAD.U32 R0, RZ, RZ, UR36 ;  /* 0x00000024ff007e24 */ /* 0x000fe4000f8e00ff */
[----:B------:R-:W-:-:S03]  /*1700*/  IMAD.U32 R3, RZ, RZ, UR42 ;  /* 0x0000002aff037e24 */ /* 0x000fc6000f8e00ff */
[----:B------:R-:W-:Y:S01]  /*1710*/  SHF.L.U32 R0, R0, 0x1f, RZ ;  /* 0x0000001f00007819 */ /* 0x000fe200000006ff */
[----:B0-----:R-:W-:-:S06]  /*1720*/  ULEA UR4, UR5, UR4, 0x18 ;  /* 0x0000000405047291 */ /* 0x001fcc000f8ec03f */
[----:B------:R-:W-:-:S04]  /*1730*/  IMAD.U32 R6, RZ, RZ, UR4 ;  /* 0x00000004ff067e24 */ /* 0x000fc8000f8e00ff */
[----:B------:R-:W-:-:S04]  /*1740*/  IMAD R3, R3, 0x8, R6 ;  /* 0x0000000803037824 */ /* 0x000fc800078e0206 */
[----:B------:R0:W1:Y:S01]  /*1750*/  SYNCS.PHASECHK.TRANS64.TRYWAIT P1, [R3+URZ], R0 ;  /* 0x00000000030075a7 */ /* 0x000062000802017f */
[----:B------:R-:W-:Y:S05]  /*1760*/  @!P0 BRA `(.L_x_19) ;  /* 0x0000000000048947 */ /* 0x000fea0003800000 */
[----:B------:R-:W-:Y:S01]  /*1770*/  BPT.TRAP 0x1 ;  /* 0x000000040000795c */ /* 0x000fe20000300000 */
.L_x_19:
[----:B------:R-:W-:-:S05]  /*1780*/  IMAD.U32 R4, RZ, RZ, UR44 ;  /* 0x0000002cff047e24 */ /* 0x000fca000f8e00ff */
[----:B------:R-:W-:Y:S01]  /*1790*/  ISETP.GE.AND P2, PT, R4, 0x1, PT ;  /* 0x000000010400780c */ /* 0x000fe20003f46270 */
[----:B-1----:R-:W-:-:S12]  /*17a0*/  @P1 BRA `(.L_x_20) ;  /* 0x0000000000081947 */ /* 0x002fd80003800000 */
[----:B------:R-:W1:Y:S02]  /*17b0*/  SYNCS.PHASECHK.TRANS64.TRYWAIT P1, [R3+URZ], R0 ;  /* 0x00000000030075a7 */ /* 0x000e64000802017f */
[----:B-1----:R-:W-:Y:S05]  /*17c0*/  @!P1 BRA `(.L_x_21) ;  /* 0x00000084008c9947 */ /* 0x002fea0003800000 */
.L_x_20:
[----:B------:R-:W-:Y:S05]  /*17d0*/  WARPSYNC.ALL ;  /* 0x0000000000007948 */ /* 0x000fea0003800000 */
[----:B------:R-:W-:Y:S01]  /*17e0*/  R2UR UR4, R6 ;  /* 0x00000000060472ca */ /* 0x000fe200000e0000 */
[----:B------:R-:W-:Y:S01]  /*17f0*/  ULEA UR8, UR42, UR45, 0xd ;  /* 0x0000002d2a087291 */ /* 0x000fe2000f8e683f */
[----:B------:R-:W-:Y:S01]  /*1800*/  WARPGROUP.ARRIVE ;  /* 0x00000000000079c5 */ /* 0x000fe20000000000 */
[----:B------:R-:W-:Y:S01]  /*1810*/  UMOV UR9, 0x40000040 ;  /* 0x4000004000097882 */ /* 0x000fe20000000000 */
[----:B------:R-:W-:Y:S01]  /*1820*/  UMOV UR11, 0x40000040 ;  /* 0x40000040000b7882 */ /* 0x000fe20000000000 */
[----:B------:R-:W-:Y:S01]  /*1830*/  UIADD3 UR12, UR8, 0x400, URZ ;  /* 0x00000400080c7890 */ /* 0x000fe2000fffe03f */
[----:B------:R-:W-:Y:S01]  /*1840*/  UMOV UR15, UR11 ;  /* 0x0000000b000f7c82 */ /* 0x000fe20008000000 */
[----:B------:R-:W-:Y:S01]  /*1850*/  UMOV UR13, 0x40000040 ;  /* 0x40000040000d7882 */ /* 0x000fe20000000000 */
[----:B------:R-:W-:-:S05]  /*1860*/  UIADD3 UR5, UR8, 0x402, URZ ;  /* 0x0000040208057890 */ /* 0x000fca000fffe03f */
[----:B------:R-:W-:-:S04]  /*1870*/  UIADD3 UR4, UR4, 0x60100, URZ ;  /* 0x0006010004047890 */ /* 0x000fc8000fffe03f */
[----:B------:R-:W-:-:S04]  /*1880*/  USHF.R.U32.HI UR4, URZ, 0x4, UR4 ;  /* 0x000000043f047899 */ /* 0x000fc80008011604 */
[----:B------:R-:W-:-:S04]  /*1890*/  ULOP3.LUT UR4, UR4, 0x3fff, URZ, 0xc0, !UPT ;  /* 0x00003fff04047892 */ /* 0x000fc8000f8ec03f */
[----:B------:R-:W-:-:S04]  /*18a0*/  ULOP3.LUT UR4, UR4, 0x10000, URZ, 0xfc, !UPT ;  /* 0x0001000004047892 */ /* 0x000fc8000f8efc3f */
[----:B------:R-:W-:-:S07]  /*18b0*/  ULEA UR6, UR42, UR4, 0xb ;  /* 0x000000042a067291 */ /* 0x000fce000f8e583f */
[----:B------:R-:W-:Y:S02]  /*18c0*/  UMOV UR10, UR6 ;  /* 0x00000006000a7c82 */ /* 0x000fe40008000000 */
[----:B------:R-:W-:Y:S01]  /*18d0*/  HGMMA.64x64x8.F32.TF32 R56, gdesc[UR8], RZ, !UPT, gsb0 ;  /* 0x04e00000083879f0 */ /* 0x000fe2000c0028ff */
[----:B------:R-:W-:Y:S01]  /*18e0*/  UMOV UR14, UR10 ;  /* 0x0000000a000e7c82 */ /* 0x000fe20008000000 */
[----:B------:R-:W-:Y:S01]  /*18f0*/  UIADD3 UR10, UR6, 0x606, URZ ;  /* 0x00000606060a7890 */ /* 0x000fe2000fffe03f */
[----:B------:R-:W-:Y:S01]  /*1900*/  UMOV UR9, 0x40000040 ;  /* 0x4000004000097882 */ /* 0x000fe20000000000 */
[----:B------:R-:W-:Y:S01]  /*1910*/  UMOV UR11, 0x40000040 ;  /* 0x40000040000b7882 */ /* 0x000fe20000000000 */
[----:B------:R-:W-:Y:S02]  /*1920*/  WARPGROUP.DEPBAR.LE gsb0, 0x0 ;  /* 0x00008000000079c5 */ /* 0x000fe40000010000 */
[----:B------:R-:W-:-:S06]  /*1930*/  WARPGROUP.ARRIVE ;  /* 0x00000000000079c5 */ /* 0x000fcc0000000000 */
[----:B------:R-:W-:Y:S01]  /*1940*/  HGMMA.64x64x8.F32.TF32 R24, gdesc[UR12], RZ, !UPT, gsb0 ;  /* 0x04e000000c1879f0 */ /* 0x000fe2000c0028ff */
[----:B------:R-:W-:Y:S02]  /*1950*/  UIADD3 UR12, UR8, 0x2, URZ ;  /* 0x00000002080c7890 */ /* 0x000fe4000fffe03f */
[----:B------:R-:W-:Y:S01]  /*1960*/  UIADD3 UR14, UR6, 0x2, URZ ;  /* 0x00000002060e7890 */ /* 0x000fe2000fffe03f */
[----:B------:R-:W-:Y:S01]  /*1970*/  UMOV UR13, 0x40000040 ;  /* 0x40000040000d7882 */ /* 0x000fe20000000000 */
[----:B------:R-:W-:Y:S01]  /*1980*/  UMOV UR15, 0x40000040 ;  /* 0x40000040000f7882 */ /* 0x000fe20000000000 */
[----:B------:R-:W-:Y:S02]  /*1990*/  WARPGROUP.DEPBAR.LE gsb0, 0x0 ;  /* 0x00008000000079c5 */ /* 0x000fe40000010000 */
[----:B------:R-:W-:-:S06]  /*19a0*/  WARPGROUP.ARRIVE ;  /* 0x00000000000079c5 */ /* 0x000fcc0000000000 */
[----:B------:R-:W-:Y:S01]  /*19b0*/  HGMMA.64x64x8.F32.TF32 R56, gdesc[UR12], R56, gsb0 ;  /* 0x04e000000c3879f0 */ /* 0x000fe20008002838 */
[----:B------:R-:W-:Y:S01]  /*19c0*/  UMOV UR12, UR5 ;  /* 0x00000005000c7c82 */ /* 0x000fe20008000000 */
[----:B------:R-:W-:Y:S01]  /*19d0*/  UMOV UR13, 0x40000040 ;  /* 0x40000040000d7882 */ /* 0x000fe20000000000 */
[----:B------:R-:W-:Y:S01]  /*19e0*/  UIADD3 UR5, UR8, 0x404, URZ ;  /* 0x0000040408057890 */ /* 0x000fe2000fffe03f */
[----:B------:R-:W-:Y:S02]  /*19f0*/  WARPGROUP.DEPBAR.LE gsb0, 0x0 ;  /* 0x00008000000079c5 */ /* 0x000fe40000010000 */
[----:B------:R-:W-:-:S06]  /*1a00*/  WARPGROUP.ARRIVE ;  /* 0x00000000000079c5 */ /* 0x000fcc0000000000 */
[----:B------:R-:W-:Y:S01]  /*1a10*/  HGMMA.64x64x8.F32.TF32 R24, gdesc[UR12], R24, gsb0 ;  /* 0x04e000000c1879f0 */ /* 0x000fe20008002818 */
        /* <DEDUP_REMOVED lines=160> */
[----:B------:R-:W-:Y:S01]  /*2420*/  UIADD3 UR6, UR8, 0x1c06, URZ ;  /* 0x00001c0608067890 */ /* 0x000fe2000fffe03f */
[----:B------:R-:W-:Y:S02]  /*2430*/  WARPGROUP.DEPBAR.LE gsb0, 0x0 ;  /* 0x00008000000079c5 */ /* 0x000fe40000010000 */
[----:B------:R-:W-:-:S06]  /*2440*/  WARPGROUP.ARRIVE ;  /* 0x00000000000079c5 */ /* 0x000fcc0000000000 */
[----:B------:R-:W-:Y:S01]  /*2450*/  HGMMA.64x64x8.F32.TF32 R56, gdesc[UR12], R56, gsb0 ;  /* 0x04e000000c3879f0 */ /* 0x000fe20008002838 */
[----:B------:R-:W-:Y:S01]  /*2460*/  UMOV UR12, UR5 ;  /* 0x00000005000c7c82 */ /* 0x000fe20008000000 */
[----:B------:R-:W-:Y:S01]  /*2470*/  UMOV UR13, 0x40000040 ;  /* 0x40000040000d7882 */ /* 0x000fe20000000000 */
[----:B------:R-:W-:-:S07]  /*2480*/  UIADD3 UR5, UR8, 0x1806, URZ ;  /* 0x0000180608057890 */ /* 0x000fce000fffe03f */
[----:B------:R-:W-:Y:S01]  /*2490*/  UMOV UR8, UR5 ;  /* 0x0000000500087c82 */ /* 0x000fe20008000000 */
[----:B------:R-:W-:Y:S02]  /*24a0*/  WARPGROUP.DEPBAR.LE gsb0, 0x0 ;  /* 0x00008000000079c5 */ /* 0x000fe40000010000 */
[----:B------:R-:W-:-:S06]  /*24b0*/  WARPGROUP.ARRIVE ;  /* 0x00000000000079c5 */ /* 0x000fcc0000000000 */
[----:B------:R-:W-:Y:S03]  /*24c0*/  HGMMA.64x64x8.F32.TF32 R24, gdesc[UR12], R24, gsb0 ;  /* 0x04e000000c1879f0 */ /* 0x000fe60008002818 */
[----:B------:R-:W-:Y:S02]  /*24d0*/  WARPGROUP.DEPBAR.LE gsb0, 0x0 ;  /* 0x00008000000079c5 */ /* 0x000fe40000010000 */
[----:B------:R-:W-:-:S06]  /*24e0*/  WARPGROUP.ARRIVE ;  /* 0x00000000000079c5 */ /* 0x000fcc0000000000 */
[----:B------:R-:W-:Y:S01]  /*24f0*/  HGMMA.64x64x8.F32.TF32 R56, gdesc[UR8], R56, gsb0 ;  /* 0x04e00000083879f0 */ /* 0x000fe20008002838 */
[----:B------:R-:W-:Y:S01]  /*2500*/  UMOV UR8, UR6 ;  /* 0x0000000600087c82 */ /* 0x000fe20008000000 */
[----:B------:R-:W-:Y:S01]  /*2510*/  UMOV UR9, 0x40000040 ;  /* 0x4000004000097882 */ /* 0x000fe20000000000 */
[----:B------:R-:W-:Y:S02]  /*2520*/  WARPGROUP.DEPBAR.LE gsb0, 0x0 ;  /* 0x00008000000079c5 */ /* 0x000fe40000010000 */
[----:B------:R-:W-:-:S06]  /*2530*/  WARPGROUP.ARRIVE ;  /* 0x00000000000079c5 */ /* 0x000fcc0000000000 */
[----:B------:R-:W-:Y:S03]  /*2540*/  HGMMA.64x64x8.F32.TF32 R24, gdesc[UR8], R24, gsb0 ;  /* 0x04e00000081879f0 */ /* 0x000fe60008002818 */
[----:B------:R-:W-:Y:S02]  /*2550*/  WARPGROUP.DEPBAR.LE gsb0, 0x0 ;  /* 0x00008000000079c5 */ /* 0x000fe40000010000 */
[----:B------:R-:W-:Y:S05]  /*2560*/  @!P2 BRA `(.L_x_22) ;  /* 0x0000000c00f8a947 */ /* 0x000fea0003800000 */
[----:B------:R-:W-:Y:S01]  /*2570*/  UIADD3 UR5, UR42, 0x1, URZ ;  /* 0x000000012a057890 */ /* 0x000fe2000fffe03f */
[----:B01----:R-:W-:Y:S02]  /*2580*/  IMAD.U32 R0, RZ, RZ, UR44 ;  /* 0x0000002cff007e24 */ /* 0x003fe4000f8e00ff */
[----:B------:R-:W-:Y:S01]  /*2590*/  IMAD.U32 R3, RZ, RZ, UR42 ;  /* 0x0000002aff037e24 */ /* 0x000fe2000f8e00ff */
[----:B------:R-:W-:-:S04]  /*25a0*/  UISETP.NE.AND UP0, UPT, UR5, 0x3, UPT ;  /* 0x000000030500788c */ /* 0x000fc8000bf05270 */
[----:B------:R-:W-:Y:S02]  /*25b0*/  USEL UR6, URZ, 0x1, UP0 ;  /* 0x000000013f067887 */ /* 0x000fe40008000000 */
[----:B------:R-:W-:Y:S02]  /*25c0*/  USEL UR5, UR5, URZ, UP0 ;  /* 0x0000003f05057287 */ /* 0x000fe40008000000 */
[----:B------:R-:W-:-:S06]  /*25d0*/  ULOP3.LUT UR6, UR36, UR6, URZ, 0x3c, !UPT ;  /* 0x0000000624067292 */ /* 0x000fcc000f8e3c3f */
[----:B------:R-:W-:-:S07]  /*25e0*/  IMAD.U32 R7, RZ, RZ, UR6 ;  /* 0x00000006ff077e24 */ /* 0x000fce000f8e00ff */
.L_x_29:
[----:B------:R-:W-:Y:S05]  /*25f0*/  @!P0 BRA `(.L_x_23) ;  /* 0x0000000000048947 */ /* 0x000fea0003800000 */
[----:B------:R-:W-:Y:S01]  /*2600*/  BPT.TRAP 0x1 ;  /* 0x000000040000795c */ /* 0x000fe20000300000 */
.L_x_23:
[----:B------:R-:W0:Y:S01]  /*2610*/  S2UR UR7, SR_CgaCtaId ;  /* 0x00000000000779c3 */ /* 0x000e220000008800 */
[----:B------:R-:W-:Y:S01]  /*2620*/  UMOV UR6, 0x400 ;  /* 0x0000040000067882 */ /* 0x000fe20000000000 */
[----:B------:R-:W-:Y:S01]  /*2630*/  IMAD.U32 R5, RZ, RZ, UR5 ;  /* 0x00000005ff057e24 */ /* 0x000fe2000f8e00ff */
[----:B------:R-:W-:Y:S01]  /*2640*/  SHF.L.U32 R4, R7, 0x1f, RZ ;  /* 0x0000001f07047819 */ /* 0x000fe200000006ff */
[----:B0-----:R-:W-:-:S06]  /*2650*/  ULEA UR6, UR7, UR6, 0x18 ;  /* 0x0000000607067291 */ /* 0x001fcc000f8ec03f */
[----:B------:R-:W-:-:S04]  /*2660*/  IMAD.U32 R6, RZ, RZ, UR6 ;  /* 0x00000006ff067e24 */ /* 0x000fc8000f8e00ff */
[----:B------:R-:W-:-:S04]  /*2670*/  IMAD R5, R5, 0x8, R6 ;  /* 0x0000000805057824 */ /* 0x000fc800078e0206 */
[----:B------:R0:W1:Y:S01]  /*2680*/  SYNCS.PHASECHK.TRANS64.TRYWAIT P1, [R5+URZ], R4 ;  /* 0x00000004050075a7 */ /* 0x000062000802017f */
[----:B------:R-:W-:Y:S05]  /*2690*/  @!P0 BRA `(.L_x_24) ;  /* 0x0000000000048947 */ /* 0x000fea0003800000 */
[----:B------:R-:W-:Y:S01]  /*26a0*/  BPT.TRAP 0x1 ;  /* 0x000000040000795c */ /* 0x000fe20000300000 */
.L_x_24:
[----:B-1----:R-:W-:Y:S05]  /*26b0*/  @P1 BRA `(.L_x_25) ;  /* 0x0000000000081947 */ /* 0x002fea0003800000 */
[----:B------:R-:W1:Y:S02]  /*26c0*/  SYNCS.PHASECHK.TRANS64.TRYWAIT P1, [R5+URZ], R4 ;  /* 0x00000004050075a7 */ /* 0x000e64000802017f */
[----:B-1----:R-:W-:Y:S05]  /*26d0*/  @!P1 BRA `(.L_x_26) ;  /* 0x0000007400dc9947 */ /* 0x002fea0003800000 */
.L_x_25:
[----:B------:R-:W-:Y:S01]  /*26e0*/  ULEA UR8, UR5, UR4, 0xb ;  /* 0x0000000405087291 */ /* 0x000fe2000f8e583f */
[----:B------:R-:W-:Y:S01]  /*26f0*/  WARPGROUP.ARRIVE ;  /* 0x00000000000079c5 */ /* 0x000fe20000000000 */
[----:B------:R-:W-:Y:S01]  /*2700*/  ULEA UR6, UR5, UR45, 0xd ;  /* 0x0000002d05067291 */ /* 0x000fe2000f8e683f */
[----:B------:R-:W-:Y:S01]  /*2710*/  UMOV UR15, 0x40000040 ;  /* 0x40000040000f7882 */ /* 0x000fe20000000000 */
[----:B------:R-:W-:Y:S02]  /*2720*/  UMOV UR13, 0x40000040 ;  /* 0x40000040000d7882 */ /* 0x000fe40000000000 */
[----:B------:R-:W-:Y:S01]  /*2730*/  UIADD3 UR7, UR6, 0x400, URZ ;  /* 0x0000040006077890 */ /* 0x000fe2000fffe03f */
[----:B------:R-:W-:Y:S02]  /*2740*/  UMOV UR14, UR8 ;  /* 0x00000008000e7c82 */ /* 0x000fe40008000000 */
[----:B------:R-:W-:Y:S01]  /*2750*/  UMOV UR12, UR6 ;  /* 0x00000006000c7c82 */ /* 0x000fe20008000000 */
[----:B------:R-:W-:Y:S01]  /*2760*/  UIADD3 UR10, UR8, 0x606, URZ ;  /* 0x00000606080a7890 */ /* 0x000fe2000fffe03f */
[----:B------:R-:W-:Y:S01]  /*2770*/  HGMMA.64x64x8.F32.TF32 R56, gdesc[UR12], R56, gsb0 ;  /* 0x04e000000c3879f0 */ /* 0x000fe20008002838 */
[----:B------:R-:W-:Y:S01]  /*2780*/  UMOV UR13, 0x40000040 ;  /* 0x40000040000d7882 */ /* 0x000fe20000000000 */
[----:B------:R-:W-:Y:S01]  /*2790*/  UMOV UR12, UR7 ;  /* 0x00000007000c7c82 */ /* 0x000fe20008000000 */
[----:B------:R-:W-:Y:S01]  /*27a0*/  UIADD3 UR7, UR6, 0x402, URZ ;  /* 0x0000040206077890 */ /* 0x000fe2000fffe03f */
[----:B------:R-:W-:Y:S01]  /*27b0*/  UMOV UR11, 0x40000040 ;  /* 0x40000040000b7882 */ /* 0x000fe20000000000 */
[----:B------:R-:W-:Y:S01]  /*27c0*/  UMOV UR9, 0x40000040 ;  /* 0x4000004000097882 */ /* 0x000fe20000000000 */
[----:B------:R-:W-:-:S02]  /*27d0*/  WARPGROUP.DEPBAR.LE gsb0, 0x0 ;  /* 0x00008000000079c5 */ /* 0x000fc40000010000 */
        /* <DEDUP_REMOVED lines=175> */
[----:B------:R-:W-:Y:S02]  /*32d0*/  UIADD3 UR8, UR6, 0x1806, URZ ;  /* 0x0000180606087890 */ /* 0x000fe4000fffe03f */
[----:B------:R-:W-:Y:S01]  /*32e0*/  UIADD3 UR6, UR6, 0x1c06, URZ ;  /* 0x00001c0606067890 */ /* 0x000fe2000fffe03f */
        /* <DEDUP_REMOVED lines=18> */
[----:B------:R-:W-:Y:S01]  /*3410*/  BPT.TRAP 0x1 ;  /* 0x000000040000795c */ /* 0x000fe20000300000 */
.L_x_27:
[----:B------:R-:W-:-:S13]  /*3420*/  ISETP.NE.AND P1, PT, R22, RZ, PT ;  /* 0x000000ff1600720c */ /* 0x000fda0003f25270 */
[----:B01----:R-:W-:-:S04]  /*3430*/  @P1 IMAD R4, R3, 0x8, R6 ;  /* 0x0000000803041824 */ /* 0x003fc800078e0206 */
[----:B------:R-:W-:-:S05]  /*3440*/  @P1 VIADD R4, R4, 0x18 ;  /* 0x0000001804041836 */ /* 0x000fca0000000000 */
[----:B------:R-:W-:-:S04]  /*3450*/  @P1 PRMT R4, R19, 0x654, R4 ;  /* 0x0000065413041816 */ /* 0x000fc80000000004 */
[----:B------:R0:W-:Y:S01]  /*3460*/  @P1 SYNCS.ARRIVE.TRANS64.RED.A1T0 RZ, [R4+URZ], RZ ;  /* 0x000000ff04ff19a7 */ /* 0x0001e2000810043f */
[----:B------:R-:W-:-:S13]  /*3470*/  ISETP.GT.U32.AND P1, PT, R18, 0x1, PT ;  /* 0x000000011200780c */ /* 0x000fda0003f24070 */
[----:B0-----:R-:W-:Y:S05]  /*3480*/  @P1 BRA `(.L_x_28) ;  /* 0x0000000000041947 */ /* 0x001fea0003800000 */
[----:B------:R-:W-:Y:S01]  /*3490*/  BPT.TRAP 0x1 ;  /* 0x000000040000795c */ /* 0x000fe20000300000 */
.L_x_28:
[----:B------:R-:W-:Y:S01]  /*34a0*/  UIADD3 UR5, UR5, 0x1, URZ ;  /* 0x0000000105057890 */ /* 0x000fe2000fffe03f */
[C---:B------:R-:W-:Y:S01]  /*34b0*/  ISETP.GT.AND P2, PT, R0.reuse, 0x1, PT ;  /* 0x000000010000780c */ /* 0x040fe20003f44270 */
[----:B------:R-:W-:Y:S02]  /*34c0*/  VIADD R3, R3, 0x1 ;  /* 0x0000000103037836 */ /* 0x000fe40000000000 */
[----:B------:R-:W-:Y:S01]  /*34d0*/  UISETP.NE.AND UP0, UPT, UR5, 0x3, UPT ;  /* 0x000000030500788c */ /* 0x000fe2000bf05270 */
[----:B------:R-:W-:Y:S02]  /*34e0*/  VIADD R0, R0, 0xffffffff ;  /* 0xffffffff00007836 */ /* 0x000fe40000000000 */
[C---:B------:R-:W-:Y:S01]  /*34f0*/  ISETP.NE.AND P1, PT, R3.reuse, 0x3, PT ;  /* 0x000000030300780c */ /* 0x040fe20003f25270 */
[----:B------:R-:W-:Y:S02]  /*3500*/  USEL UR6, URZ, 0x1, UP0 ;  /* 0x000000013f067887 */ /* 0x000fe40008000000 */
[----:B------:R-:W-:Y:S01]  /*3510*/  USEL UR5, UR5, URZ, UP0 ;  /* 0x0000003f05057287 */ /* 0x000fe20008000000 */
[----:B------:R-:W-:-:S03]  /*3520*/  SEL R3, R3, RZ, P1 ;  /* 0x000000ff03037207 */ /* 0x000fc60000800000 */
[----:B------:R-:W-:Y:S01]  /*3530*/  LOP3.LUT R7, R7, UR6, RZ, 0x3c, !PT ;  /* 0x0000000607077c12 */ /* 0x000fe2000f8e3cff */
[----:B------:R-:W-:Y:S07]  /*3540*/  @P2 BRA `(.L_x_29) ;  /* 0xfffffff000282947 */ /* 0x000fee000383ffff */
.L_x_22:
[----:B01----:R-:W0:Y:S02]  /*3550*/  LDC R0, c[0x0][0x28c] ;  /* 0x0000a300ff007b82 */ /* 0x003e240000000800 */
[----:B0-----:R-:W-:-:S13]  /*3560*/  ISETP.GE.AND P1, PT, R0, 0x1, PT ;  /* 0x000000010000780c */ /* 0x001fda0003f26270 */
[----:B------:R-:W-:Y:S05]  /*3570*/  @!P1 BRA `(.L_x_30) ;  /* 0x0000000000449947 */ /* 0x000fea0003800000 */
[----:B------:R-:W-:Y:S05]  /*3580*/  @!P0 BRA `(.L_x_31) ;  /* 0x0000000000048947 */ /* 0x000fea0003800000 */
[----:B------:R-:W-:Y:S01]  /*3590*/  BPT.TRAP 0x1 ;  /* 0x000000040000795c */ /* 0x000fe20000300000 */
.L_x_31:
[----:B------:R-:W-:-:S13]  /*35a0*/  ISETP.NE.AND P0, PT, R22, RZ, PT ;  /* 0x000000ff1600720c */ /* 0x000fda0003f05270 */
[----:B------:R-:W-:-:S05]  /*35b0*/  VOTEU.ANY UP0, P0 ;  /* 0x00000000003f7886 */ /* 0x000fca0000000100 */
[----:B------:R-:W-:-:S06]  /*35c0*/  @UP0 UIADD3 UR4, UR44, UR42, URZ ;  /* 0x0000002a2c040290 */ /* 0x000fcc000fffe03f */
[----:B------:R-:W-:Y:S02]  /*35d0*/  IMAD.U32 R4, RZ, RZ, UR4 ;  /* 0x00000004ff047e24 */ /* 0x000fe4000f8e00ff */
[----:B------:R-:W-:Y:S02]  /*35e0*/  IMAD.U32 R3, RZ, RZ, UR4 ;  /* 0x00000004ff037e24 */ /* 0x000fe4000f8e00ff */
[----:B------:R-:W-:-:S05]  /*35f0*/  @P0 IMAD.WIDE.U32 R4, R4, -0x55555555, RZ ;  /* 0xaaaaaaab04040825 */ /* 0x000fca00078e00ff */
[----:B------:R-:W-:-:S05]  /*3600*/  @P0 SHF.R.U32.HI R0, RZ, 0x1, R5 ;  /* 0x00000001ff000819 */ /* 0x000fca0000011605 */
[----:B------:R-:W-:-:S04]  /*3610*/  @P0 IMAD R0, R0, -0x3, R3 ;  /* 0xfffffffd00000824 */ /* 0x000fc800078e0203 */
[----:B------:R-:W-:-:S04]  /*3620*/  @P0 IMAD R0, R0, 0x8, R6 ;  /* 0x0000000800000824 */ /* 0x000fc800078e0206 */
[----:B------:R-:W-:-:S05]  /*3630*/  @P0 VIADD R0, R0, 0x18 ;  /* 0x0000001800000836 */ /* 0x000fca0000000000 */
[----:B------:R-:W-:-:S04]  /*3640*/  @P0 PRMT R0, R19, 0x654, R0 ;  /* 0x0000065413000816 */ /* 0x000fc80000000000 */
[----:B------:R0:W-:Y:S01]  /*3650*/  @P0 SYNCS.ARRIVE.TRANS64.RED.A1T0 RZ, [R0+URZ], RZ ;  /* 0x000000ff00ff09a7 */ /* 0x0001e2000810043f */
[----:B------:R-:W-:-:S13]  /*3660*/  ISETP.GT.U32.AND P0, PT, R18, 0x1, PT ;  /* 0x000000011200780c */ /* 0x000fda0003f04070 */
[----:B0-----:R-:W-:Y:S05]  /*3670*/  @P0 BRA `(.L_x_30) ;  /* 0x0000000000040947 */ /* 0x001fea0003800000 */
[----:B------:R-:W-:Y:S01]  /*3680*/  BPT.TRAP 0x1 ;  /* 0x000000040000795c */ /* 0x000fe20000300000 */
.L_x_30:
[----:B------:R-:W-:Y:S01]  /*3690*/  IMAD.SHL.U32 R103, R103, 0x40, RZ ;  /* 0x0000004067677824 */ /* 0x000fe200078e00ff */
[----:B------:R-:W-:Y:S01]  /*36a0*/  UIADD3 UR42, UR43, UR42, URZ ;  /* 0x0000002a2b2a7290 */ /* 0x000fe2000fffe03f */
[----:B------:R-:W-:Y:S01]  /*36b0*/  SHF.R.S32.HI R9, RZ, 0x1f, R23 ;  /* 0x0000001fff097819 */ /* 0x000fe20000011417 */
[----:B------:R-:W-:Y:S01]  /*36c0*/  UISETP.GE.U32.AND UP1, UPT, UR43, 0x3, UPT ;  /* 0x000000032b00788c */ /* 0x000fe2000bf26070 */
[----:B------:R-:W-:Y:S01]  /*36d0*/  IMAD.SHL.U32 R3, R113, 0x100, RZ ;  /* 0x0000010071037824 */ /* 0x000fe200078e00ff */
[----:B------:R-:W-:Y:S01]  /*36e0*/  ULDC UR7, c[0x0][0x288] ;  /* 0x0000a20000077ab9 */ /* 0x000fe20000000800 */
[C---:B------:R-:W-:Y:S01]  /*36f0*/  LOP3.LUT R10, R103.reuse, 0x6, R98, 0xf8, !PT ;  /* 0x00000006670a7812 */ /* 0x040fe200078ef862 */
[----:B------:R-:W-:Y:S01]  /*3700*/  UISETP.GT.U32.AND UP0, UPT, UR42, 0x2, UPT ;  /* 0x000000022a00788c */ /* 0x000fe2000bf04070 */
[----:B------:R-:W-:Y:S01]  /*3710*/  ISETP.GE.AND P0, PT, R103, UR7, PT ;  /* 0x0000000767007c0c */ /* 0x000fe2000bf06270 */
[----:B------:R-:W-:Y:S01]  /*3720*/  ULDC.64 UR4, c[0x0][0x5d0] ;  /* 0x0001740000047ab9 */ /* 0x000fe20000000a00 */
[--C-:B------:R-:W-:Y:S01]  /*3730*/  SHF.R.S32.HI R11, RZ, 0x1f, R10.reuse ;  /* 0x0000001fff0b7819 */ /* 0x100fe2000001140a */
[----:B------:R-:W-:Y:S01]  /*3740*/  ULDC UR10, c[0x0][0x284] ;  /* 0x0000a100000a7ab9 */ /* 0x000fe20000000800 */
[----:B------:R-:W-:Y:S01]  /*3750*/  IMAD R0, R9, UR4, RZ ;  /* 0x0000000409007c24 */ /* 0x000fe2000f8e02ff */
[----:B------:R-:W-:Y:S01]  /*3760*/  UISETP.LT.U32.AND UP0, UPT, UR43, 0x3, UP0 ;  /* 0x000000032b00788c */ /* 0x000fe20008701070 */
[----:B------:R-:W-:Y:S01]  /*3770*/  ISETP.GE.OR P0, PT, R3, UR10, P0 ;  /* 0x0000000a03007c0c */ /* 0x000fe20008706670 */
[----:B------:R-:W-:Y:S01]  /*3780*/  IMAD.WIDE.U32 R4, R23, UR4, R10 ;  /* 0x0000000417047c25 */ /* 0x000fe2000f8e000a */
[----:B------:R-:W-:Y:S01]  /*3790*/  ULDC.64 UR8, c[0x0][0x5c8] ;  /* 0x0001720000087ab9 */ /* 0x000fe20000000a00 */
[----:B------:R-:W-:-:S02]  /*37a0*/  USEL UR6, URZ, 0x1, !UP0 ;  /* 0x000000013f067887 */ /* 0x000fc4000c000000 */
[----:B------:R-:W-:Y:S01]  /*37b0*/  IMAD R7, R23, UR5, R0 ;  /* 0x0000000517077c24 */ /* 0x000fe2000f8e0200 */
[----:B------:R-:W-:Y:S01]  /*37c0*/  @UP1 UIMAD.WIDE.U32 UR4, UR42, -0x55555555, URZ ;  /* 0xaaaaaaab2a0418a5 */ /* 0x000fe2000f8e003f */
[----:B------:R-:W-:Y:S01]  /*37d0*/  IMAD.WIDE R112, R113, 0x100, R88 ;  /* 0x0000010071707825 */ /* 0x000fe200078e0258 */
[----:B------:R-:W-:Y:S02]  /*37e0*/  ULOP3.LUT UR36, UR36, UR6, URZ, 0x3c, !UPT ;  /* 0x0000000624247292 */ /* 0x000fe4000f8e3c3f */
[----:B------:R-:W-:Y:S01]  /*37f0*/  @UP1 USHF.R.U32.HI UR4, URZ, 0x1, UR5 ;  /* 0x000000013f041899 */ /* 0x000fe20008011605 */
[----:B------:R-:W-:Y:S02]  /*3800*/  IMAD.IADD R5, R5, 0x1, R7 ;  /* 0x0000000105057824 */ /* 0x000fe400078e0207 */
[----:B------:R-:W-:Y:S01]  /*3810*/  IMAD R7, R113, UR8, RZ ;  /* 0x0000000871077c24 */ /* 0x000fe2000f8e02ff */
[----:B------:R-:W-:Y:S01]  /*3820*/  @UP1 ULOP3.LUT UR36, UR36, 0x1, UR4, 0x78, !UPT ;  /* 0x0000000124241892 */ /* 0x000fe2000f8e7804 */
[----:B------:R-:W-:-:S04]  /*3830*/  IMAD.WIDE.U32 R114, R112, UR8, R4 ;  /* 0x0000000870727c25 */ /* 0x000fc8000f8e0004 */
[----:B------:R-:W-:Y:S02]  /*3840*/  IMAD R7, R112, UR9, R7 ;  /* 0x0000000970077c24 */ /* 0x000fe4000f8e0207 */
[----:B------:R-:W-:Y:S01]  /*3850*/  IMAD.MOV.U32 R0, RZ, RZ, -0x1 ;  /* 0xffffffffff007424 */ /* 0x000fe200078e00ff */
[----:B------:R-:W-:Y:S06]  /*3860*/  @P0 BRA `(.L_x_32) ;  /* 0x0000004800240947 */ /* 0x000fec0003800000 */
[----:B-----5:R-:W-:Y:S01]  /*3870*/  FSETP.NEU.AND P1, PT, R91, RZ, PT ;  /* 0x000000ff5b00720b */ /* 0x020fe20003f2d000 */
[----:B------:R-:W-:Y:S01]  /*3880*/  IMAD.IADD R4, R97, 0x1, -R103 ;  /* 0x0000000161047824 */ /* 0x000fe200078e0a67 */
[----:B------:R-:W-:Y:S01]  /*3890*/  BSSY B0, `(.L_x_32) ;  /* 0x0000486000007945 */ /* 0x000fe20003800000 */
[----:B------:R-:W-:Y:S02]  /*38a0*/  IMAD.IADD R3, R102, 0x1, -R3 ;  /* 0x0000000166037824 */ /* 0x000fe400078e0a03 */
[----:B------:R-:W-:Y:S01]  /*38b0*/  IMAD.IADD R21, R115, 0x1, R7 ;  /* 0x0000000173157824 */ /* 0x000fe200078e0207 */
[----:B------:R-:W-:-:S04]  /*38c0*/  ISETP.GT.AND P6, PT, R4, RZ, PT ;  /* 0x000000ff0400720c */ /* 0x000fc80003fc4270 */
[----:B------:R-:W-:-:S03]  /*38d0*/  ISETP.GT.AND P0, PT, R3, RZ, P6 ;  /* 0x000000ff0300720c */ /* 0x000fc60003704270 */
[----:B------:R-:W-:Y:S10]  /*38e0*/  @!P1 BRA `(.L_x_33) ;  /* 0x00000030008c9947 */ /* 0x000ff40003800000 */
[----:B------:R-:W0:Y:S01]  /*38f0*/  LDC.64 R14, c[0x0][0x5b8] ;  /* 0x00016e00ff0e7b82 */ /* 0x000e220000000a00 */
[----:B------:R-:W-:-:S07]  /*3900*/  ULDC.64 UR4, c[0x0][0x5c0] ;  /* 0x0001700000047ab9 */ /* 0x000fce0000000a00 */
[----:B------:R-:W1:Y:S08]  /*3910*/  LDC.64 R108, c[0x0][0x5b0] ;  /* 0x00016c00ff6c7b82 */ /* 0x000e700000000a00 */
[----:B------:R-:W2:Y:S01]  /*3920*/  LDC.64 R12, c[0x0][0x5a8] ;  /* 0x00016a00ff0c7b82 */ /* 0x000ea20000000a00 */
[-C--:B0-----:R-:W-:Y:S02]  /*3930*/  IMAD R6, R9, R14.reuse, RZ ;  /* 0x0000000e09067224 */ /* 0x081fe400078e02ff */
[----:B------:R-:W-:-:S04]  /*3940*/  IMAD.WIDE.U32 R106, R23, R14, R10 ;  /* 0x0000000e176a7225 */ /* 0x000fc800078e000a */
[----:B------:R-:W-:Y:S02]  /*3950*/  IMAD R125, R23, R15, R6 ;  /* 0x0000000f177d7224 */ /* 0x000fe400078e0206 */
[-C--:B-1----:R-:W-:Y:S02]  /*3960*/  IMAD R5, R113, R108.reuse, RZ ;  /* 0x0000006c71057224 */ /* 0x082fe400078e02ff */
[----:B------:R-:W-:Y:S02]  /*3970*/  IMAD.IADD R105, R107, 0x1, R125 ;  /* 0x000000016b697824 */ /* 0x000fe400078e027d */
[----:B------:R-:W-:Y:S02]  /*3980*/  IMAD.MOV.U32 R104, RZ, RZ, R106 ;  /* 0x000000ffff687224 */ /* 0x000fe400078e006a */
[C---:B------:R-:W-:Y:S02]  /*3990*/  IMAD R103, R112.reuse, R109, R5 ;  /* 0x0000006d70677224 */ /* 0x040fe400078e0205 */
[----:B------:R-:W-:-:S04]  /*39a0*/  IMAD.WIDE.U32 R6, R112, R108, R104 ;  /* 0x0000006c70067225 */ /* 0x000fc800078e0068 */
[----:B------:R-:W-:Y:S01]  /*39b0*/  IMAD.IADD R5, R7, 0x1, R103 ;  /* 0x0000000107057824 */ /* 0x000fe200078e0267 */
[----:B--2---:R-:W-:-:S04]  /*39c0*/  LEA R8, P1, R6, R12, 0x2 ;  /* 0x0000000c06087211 */ /* 0x004fc800078210ff */
[----:B------:R-:W-:-:S05]  /*39d0*/  LEA.HI.X R9, R6, R13, R5, 0x2, P1 ;  /* 0x0000000d06097211 */ /* 0x000fca00008f1405 */
[----:B------:R-:W2:Y:S01]  /*39e0*/  @P0 LDG.E.LTC128B R5, desc[UR40][R8.64] ;  /* 0x0000002808050981 */ /* 0x000ea2000c1e1920 */
[----:B------:R-:W-:Y:S01]  /*39f0*/  LEA R20, P1, R114, UR4, 0x2 ;  /* 0x0000000472147c11 */ /* 0x000fe2000f8210ff */
[-C--:B------:R-:W-:Y:S01]  /*3a00*/  IMAD.WIDE.U32 R6, R112, R108.reuse, R10 ;  /* 0x0000006c70067225 */ /* 0x080fe200078e000a */
[----:B------:R-:W-:Y:S01]  /*3a10*/  ISETP.GT.AND P4, PT, R4, 0x1, PT ;  /* 0x000000010400780c */ /* 0x000fe20003f84270 */
[----:B------:R-:W-:Y:S01]  /*3a20*/  BSSY B1, `(.L_x_34) ;  /* 0x0000013000017945 */ /* 0x000fe20003800000 */
[----:B------:R-:W-:Y:S01]  /*3a30*/  LEA.HI.X R21, R114, UR5, R21, 0x2, P1 ;  /* 0x0000000572157c11 */ /* 0x000fe200088f1415 */
[----:B------:R-:W-:Y:S01]  /*3a40*/  IMAD.IADD R7, R103, 0x1, R7 ;  /* 0x0000000167077824 */ /* 0x000fe200078e0207 */
[----:B------:R-:W-:Y:S01]  /*3a50*/  ISETP.GT.AND P1, PT, R3, RZ, P4 ;  /* 0x000000ff0300720c */ /* 0x000fe20002724270 */
[C---:B------:R-:W-:Y:S01]  /*3a60*/  IMAD.SHL.U32 R114, R108.reuse, 0x8, RZ ;  /* 0x000000086c727824 */ /* 0x040fe200078e00ff */
[----:B------:R-:W-:Y:S02]  /*3a70*/  SHF.L.U64.HI R115, R108, 0x3, R109 ;  /* 0x000000036c737819 */ /* 0x000fe4000001026d */
[----:B------:R-:W-:Y:S01]  /*3a80*/  P2R R119, PR, RZ, 0x10 ;  /* 0x00000010ff777803 */ /* 0x000fe20000000000 */
[----:B------:R-:W-:Y:S01]  /*3a90*/  IMAD.WIDE.U32 R116, R112, R108, R114 ;  /* 0x0000006c70747225 */ /* 0x000fe200078e0072 */
[----:B--2---:R-:W-:-:S05]  /*3aa0*/  LOP3.LUT R110, R5, 0xffffe000, RZ, 0xc0, !PT ;  /* 0xffffe000056e7812 */ /* 0x004fca00078ec0ff */
[----:B------:R-:W-:Y:S01]  /*3ab0*/  FMUL R15, R110, R91 ;  /* 0x0000005b6e0f7220 */ /* 0x000fe20000400000 */
[----:B------:R-:W-:-:S04]  /*3ac0*/  IMAD.WIDE.U32 R110, R23, R14, R6 ;  /* 0x0000000e176e7225 */ /* 0x000fc800078e0006 */
[----:B------:R-:W-:Y:S01]  /*3ad0*/  FFMA R15, R56, R90, R15 ;  /* 0x0000005a380f7223 */ /* 0x000fe2000000000f */
[----:B------:R-:W-:Y:S01]  /*3ae0*/  IMAD.IADD R7, R125, 0x1, R111 ;  /* 0x000000017d077824 */ /* 0x000fe200078e026f */
[----:B------:R-:W-:-:S03]  /*3af0*/  LEA R6, P2, R110, R12, 0x2 ;  /* 0x0000000c6e067211 */ /* 0x000fc600078410ff */
[----:B------:R-:W-:Y:S02]  /*3b00*/  F2FP.TF32.F32.PACK_B R15, R15 ;  /* 0x0000000fff0f723e */ /* 0x000fe400024050ff */
[----:B------:R-:W-:-:S03]  /*3b10*/  LEA.HI.X R7, R110, R13, R7, 0x2, P2 ;  /* 0x0000000d6e077211 */ /* 0x000fc600010f1407 */
[----:B------:R0:W-:Y:S01]  /*3b20*/  @P0 STG.E desc[UR40][R20.64], R15 ;  /* 0x0000000f14000986 */ /* 0x0001e2000c101928 */
[----:B------:R-:W-:Y:S05]  /*3b30*/  @!P1 BRA `(.L_x_35) ;  /* 0x0000000000049947 */ /* 0x000fea0003800000 */
[----:B------:R1:W5:Y:S02]  /*3b40*/  LDG.E.LTC128B R5, desc[UR40][R6.64+0x4] ;  /* 0x0000042806057981 */ /* 0x000364000c1e1920 */
.L_x_35:
[----:B------:R-:W-:Y:S05]  /*3b50*/  BSYNC B1 ;  /* 0x0000000000017941 */ /* 0x000fea0003800000 */
.L_x_34:
[----:B-----5:R-:W-:Y:S01]  /*3b60*/  LOP3.LUT R8, R5, 0xffffe000, RZ, 0xc0, !PT ;  /* 0xffffe00005087812 */ /* 0x020fe200078ec0ff */
[----:B0-----:R-:W-:Y:S01]  /*3b70*/  IMAD.IADD R15, R103, 0x1, R117 ;  /* 0x00000001670f7824 */ /* 0x001fe200078e0275 */
[----:B------:R-:W-:Y:S01]  /*3b80*/  IADD3 R9, P2, R106, R116, RZ ;  /* 0x000000746a097210 */ /* 0x000fe20007f5e0ff */
[----:B------:R-:W-:Y:S01]  /*3b90*/  IMAD.MOV.U32 R103, RZ, RZ, R5 ;  /* 0x000000ffff677224 */ /* 0x000fe200078e0005 */
[----:B------:R-:W-:Y:S01]  /*3ba0*/  ISETP.GT.AND P0, PT, R3, 0x8, P6 ;  /* 0x000000080300780c */ /* 0x000fe20003704270 */
[----:B------:R-:W-:Y:S02]  /*3bb0*/  FMUL R8, R8, R91 ;  /* 0x0000005b08087220 */ /* 0x000fe40000400000 */
[----:B------:R-:W-:Y:S02]  /*3bc0*/  IMAD.X R56, R15, 0x1, R105, P2 ;  /* 0x000000010f387824 */ /* 0x000fe400010e0669 */
[----:B------:R-:W-:Y:S01]  /*3bd0*/  FFMA R57, R57, R90, R8 ;  /* 0x0000005a39397223 */ /* 0x000fe20000000008 */
[----:B------:R-:W-:-:S04]  /*3be0*/  LEA R8, P2, R9, R12, 0x2 ;  /* 0x0000000c09087211 */ /* 0x000fc800078410ff */
[----:B------:R-:W-:Y:S02]  /*3bf0*/  F2FP.TF32.F32.PACK_B R57, R57 ;  /* 0x00000039ff39723e */ /* 0x000fe400024050ff */
[----:B------:R-:W-:-:S03]  /*3c00*/  LEA.HI.X R9, R9, R13, R56, 0x2, P2 ;  /* 0x0000000d09097211 */ /* 0x000fc600010f1438 */
[----:B------:R0:W-:Y:S04]  /*3c10*/  @P1 STG.E desc[UR40][R20.64+0x4], R57 ;  /* 0x0000043914001986 */ /* 0x0001e8000c101928 */
[----:B------:R-:W2:Y:S01]  /*3c20*/  @P0 LDG.E.LTC128B R103, desc[UR40][R8.64] ;  /* 0x0000002808670981 */ /* 0x000ea2000c1e1920 */
[----:B------:R-:W-:Y:S01]  /*3c30*/  IADD3 R116, P1, R10, R116, RZ ;  /* 0x000000740a747210 */ /* 0x000fe20007f3e0ff */
[C---:B------:R-:W-:Y:S01]  /*3c40*/  IMAD.SHL.U32 R121, R92.reuse, 0x4, RZ ;  /* 0x000000045c797824 */ /* 0x040fe200078e00ff */
[----:B------:R-:W-:Y:S01]  /*3c50*/  SHF.L.U64.HI R123, R92, 0x2, R95 ;  /* 0x000000025c7b7819 */ /* 0x000fe2000001025f */
[----:B------:R-:W-:Y:S02]  /*3c60*/  BSSY B1, `(.L_x_36) ;  /* 0x0000010000017945 */ /* 0x000fe40003800000 */
[----:B------:R-:W-:Y:S01]  /*3c70*/  IMAD.X R117, R11, 0x1, R15, P1 ;  /* 0x000000010b757824 */ /* 0x000fe200008e060f */
[----:B------:R-:W-:-:S02]  /*3c80*/  IADD3 R110, P2, R121, R20, RZ ;  /* 0x00000014796e7210 */ /* 0x000fc40007f5e0ff */
[----:B------:R-:W-:Y:S01]  /*3c90*/  ISETP.GT.AND P1, PT, R3, 0x8, P4 ;  /* 0x000000080300780c */ /* 0x000fe20002724270 */
[----:B------:R-:W-:-:S04]  /*3ca0*/  IMAD.WIDE.U32 R116, R23, R14, R116 ;  /* 0x0000000e17747225 */ /* 0x000fc800078e0074 */
[----:B------:R-:W-:Y:S01]  /*3cb0*/  IMAD.X R111, R123, 0x1, R21, P2 ;  /* 0x000000017b6f7824 */ /* 0x000fe200010e0615 */
[----:B--2---:R-:W-:-:S05]  /*3cc0*/  LOP3.LUT R56, R103, 0xffffe000, RZ, 0xc0, !PT ;  /* 0xffffe00067387812 */ /* 0x004fca00078ec0ff */
[----:B------:R-:W-:Y:S01]  /*3cd0*/  FMUL R5, R56, R91 ;  /* 0x0000005b38057220 */ /* 0x000fe20000400000 */
[----:B------:R-:W-:-:S03]  /*3ce0*/  LEA R56, P3, R116, R12, 0x2 ;  /* 0x0000000c74387211 */ /* 0x000fc600078610ff */
[----:B------:R-:W-:Y:S01]  /*3cf0*/  FFMA R15, R58, R90, R5 ;  /* 0x0000005a3a0f7223 */ /* 0x000fe20000000005 */
[----:B------:R-:W-:-:S04]  /*3d00*/  IMAD.IADD R5, R125, 0x1, R117 ;  /* 0x000000017d057824 */ /* 0x000fc800078e0275 */
[----:B------:R-:W-:Y:S02]  /*3d10*/  F2FP.TF32.F32.PACK_B R15, R15 ;  /* 0x0000000fff0f723e */ /* 0x000fe400024050ff */
[----:B0-----:R-:W-:-:S03]  /*3d20*/  LEA.HI.X R57, R116, R13, R5, 0x2, P3 ;  /* 0x0000000d74397211 */ /* 0x001fc600018f1405 */
[----:B------:R0:W-:Y:S01]  /*3d30*/  @P0 STG.E desc[UR40][R110.64], R15 ;  /* 0x0000000f6e000986 */ /* 0x0001e2000c101928 */
[----:B------:R-:W-:Y:S05]  /*3d40*/  @!P1 BRA `(.L_x_37) ;  /* 0x0000000000049947 */ /* 0x000fea0003800000 */
[----:B------:R2:W5:Y:S02]  /*3d50*/  LDG.E.LTC128B R103, desc[UR40][R56.64+0x4] ;  /* 0x0000042838677981 */ /* 0x000564000c1e1920 */
.L_x_37:
[----:B------:R-:W-:Y:S05]  /*3d60*/  BSYNC B1 ;  /* 0x0000000000017941 */ /* 0x000fea0003800000 */
.L_x_36:
[----:B-----5:R-:W-:Y:S01]  /*3d70*/  LOP3.LUT R8, R103, 0xffffe000, RZ, 0xc0, !PT ;  /* 0xffffe00067087812 */ /* 0x020fe200078ec0ff */
[----:B------:R-:W-:Y:S01]  /*3d80*/  BSSY B1, `(.L_x_38) ;  /* 0x000000b000017945 */ /* 0x000fe20003800000 */
[----:B------:R-:W-:Y:S01]  /*3d90*/  ISETP.GT.AND P4, PT, R4, 0x8, PT ;  /* 0x000000080400780c */ /* 0x000fe20003f84270 */
[----:B0-----:R-:W-:Y:S02]  /*3da0*/  IMAD.SHL.U32 R15, R93, 0x4, RZ ;  /* 0x000000045d0f7824 */ /* 0x001fe400078e00ff */
[----:B------:R-:W-:Y:S01]  /*3db0*/  FMUL R8, R8, R91 ;  /* 0x0000005b08087220 */ /* 0x000fe20000400000 */
[----:B------:R-:W-:Y:S02]  /*3dc0*/  ISETP.GT.AND P0, PT, R3, RZ, P4 ;  /* 0x000000ff0300720c */ /* 0x000fe40002704270 */
[----:B------:R-:W-:Y:S01]  /*3dd0*/  P2R R116, PR, RZ, 0x10 ;  /* 0x00000010ff747803 */ /* 0x000fe20000000000 */
[----:B------:R-:W-:-:S05]  /*3de0*/  FFMA R59, R59, R90, R8 ;  /* 0x0000005a3b3b7223 */ /* 0x000fca0000000008 */
[----:B------:R-:W-:-:S05]  /*3df0*/  F2FP.TF32.F32.PACK_B R59, R59 ;  /* 0x0000003bff3b723e */ /* 0x000fca00024050ff */
[----:B------:R0:W-:Y:S01]  /*3e00*/  @P1 STG.E desc[UR40][R110.64+0x4], R59 ;  /* 0x0000043b6e001986 */ /* 0x0001e2000c101928 */
[----:B------:R-:W-:Y:S05]  /*3e10*/  @!P0 BRA `(.L_x_39) ;  /* 0x0000000000048947 */ /* 0x000fea0003800000 */
[----:B------:R3:W5:Y:S02]  /*3e20*/  LDG.E.LTC128B R103, desc[UR40][R6.64+0x20] ;  /* 0x0000202806677981 */ /* 0x000764000c1e1920 */
.L_x_39:
[----:B------:R-:W-:Y:S05]  /*3e30*/  BSYNC B1 ;  /* 0x0000000000017941 */ /* 0x000fea0003800000 */
.L_x_38:
[----:B-----5:R-:W-:Y:S01]  /*3e40*/  LOP3.LUT R58, R103, 0xffffe000, RZ, 0xc0, !PT ;  /* 0xffffe000673a7812 */ /* 0x020fe200078ec0ff */
[----:B------:R-:W-:Y:S01]  /*3e50*/  BSSY B1, `(.L_x_40) ;  /* 0x000000d000017945 */ /* 0x000fe20003800000 */
[----:B------:R-:W-:Y:S02]  /*3e60*/  SHF.L.U64.HI R5, R93, 0x2, R94 ;  /* 0x000000025d057819 */ /* 0x000fe4000001025e */
[----:B------:R-:W-:Y:S01]  /*3e70*/  IADD3 R8, P1, P2, R15, R20, R121 ;  /* 0x000000140f087210 */ /* 0x000fe20007a3e079 */
[----:B0-----:R-:W-:Y:S01]  /*3e80*/  FMUL R59, R58, R91 ;  /* 0x0000005b3a3b7220 */ /* 0x001fe20000400000 */
[----:B------:R-:W-:Y:S02]  /*3e90*/  ISETP.GT.AND P3, PT, R4, 0x9, PT ;  /* 0x000000090400780c */ /* 0x000fe40003f64270 */
[----:B------:R-:W-:Y:S01]  /*3ea0*/  IADD3.X R9, R5, R21, R123, P1, P2 ;  /* 0x0000001505097210 */ /* 0x000fe20000fe447b */
[----:B------:R-:W-:Y:S01]  /*3eb0*/  FFMA R59, R60, R90, R59 ;  /* 0x0000005a3c3b7223 */ /* 0x000fe2000000003b */
[----:B------:R-:W-:-:S02]  /*3ec0*/  ISETP.GT.AND P1, PT, R3, RZ, P3 ;  /* 0x000000ff0300720c */ /* 0x000fc40001f24270 */
[----:B------:R-:W-:Y:S02]  /*3ed0*/  P2R R117, PR, RZ, 0x8 ;  /* 0x00000008ff757803 */ /* 0x000fe40000000000 */
[----:B------:R-:W-:-:S05]  /*3ee0*/  F2FP.TF32.F32.PACK_B R59, R59 ;  /* 0x0000003bff3b723e */ /* 0x000fca00024050ff */
[----:B------:R0:W-:Y:S04]  /*3ef0*/  @P0 STG.E desc[UR40][R20.64+0x20], R59 ;  /* 0x0000203b14000986 */ /* 0x0001e8000c101928 */
[----:B------:R-:W-:Y:S05]  /*3f00*/  @!P1 BRA `(.L_x_41) ;  /* 0x0000000000049947 */ /* 0x000fea0003800000 */
[----:B------:R4:W5:Y:S02]  /*3f10*/  LDG.E.LTC128B R103, desc[UR40][R6.64+0x24] ;  /* 0x0000242806677981 */ /* 0x000964000c1e1920 */
.L_x_41:
[----:B------:R-:W-:Y:S05]  /*3f20*/  BSYNC B1 ;  /* 0x0000000000017941 */ /* 0x000fea0003800000 */
.L_x_40:
[----:B-----5:R-:W-:Y:S01]  /*3f30*/  LOP3.LUT R58, R103, 0xffffe000, RZ, 0xc0, !PT ;  /* 0xffffe000673a7812 */ /* 0x020fe200078ec0ff */
[----:B------:R-:W-:Y:S01]  /*3f40*/  BSSY B1, `(.L_x_42) ;  /* 0x0000008000017945 */ /* 0x000fe20003800000 */
[----:B------:R-:W-:-:S03]  /*3f50*/  ISETP.GT.AND P0, PT, R3, 0x8, P4 ;  /* 0x000000080300780c */ /* 0x000fc60002704270 */
[----:B------:R-:W-:-:S04]  /*3f60*/  FMUL R58, R58, R91 ;  /* 0x0000005b3a3a7220 */ /* 0x000fc80000400000 */
[----:B------:R-:W-:-:S05]  /*3f70*/  FFMA R61, R61, R90, R58 ;  /* 0x0000005a3d3d7223 */ /* 0x000fca000000003a */
[----:B------:R-:W-:-:S05]  /*3f80*/  F2FP.TF32.F32.PACK_B R61, R61 ;  /* 0x0000003dff3d723e */ /* 0x000fca00024050ff */
[----:B------:R0:W-:Y:S01]  /*3f90*/  @P1 STG.E desc[UR40][R20.64+0x24], R61 ;  /* 0x0000243d14001986 */ /* 0x0001e2000c101928 */
[----:B------:R-:W-:Y:S05]  /*3fa0*/  @!P0 BRA `(.L_x_43) ;  /* 0x0000000000048947 */ /* 0x000fea0003800000 */
[----:B------:R0:W5:Y:S02]  /*3fb0*/  LDG.E.LTC128B R103, desc[UR40][R56.64+0x20] ;  /* 0x0000202838677981 */ /* 0x000164000c1e1920 */
.L_x_43:
[----:B------:R-:W-:Y:S05]  /*3fc0*/  BSYNC B1 ;  /* 0x0000000000017941 */ /* 0x000fea0003800000 */
.L_x_42:
[----:B-----5:R-:W-:Y:S01]  /*3fd0*/  LOP3.LUT R58, R103, 0xffffe000, RZ, 0xc0, !PT ;  /* 0xffffe000673a7812 */ /* 0x020fe200078ec0ff */
[----:B------:R-:W-:Y:S01]  /*3fe0*/  BSSY B1, `(.L_x_44) ;  /* 0x0000008000017945 */ /* 0x000fe20003800000 */
[----:B------:R-:W-:-:S03]  /*3ff0*/  ISETP.GT.AND P1, PT, R3, 0x8, P3 ;  /* 0x000000080300780c */ /* 0x000fc60001f24270 */
[----:B0-----:R-:W-:-:S04]  /*4000*/  FMUL R59, R58, R91 ;  /* 0x0000005b3a3b7220 */ /* 0x001fc80000400000 */
[----:B------:R-:W-:-:S05]  /*4010*/  FFMA R59, R62, R90, R59 ;  /* 0x0000005a3e3b7223 */ /* 0x000fca000000003b */
[----:B------:R-:W-:-:S05]  /*4020*/  F2FP.TF32.F32.PACK_B R59, R59 ;  /* 0x0000003bff3b723e */ /* 0x000fca00024050ff */
[----:B------:R0:W-:Y:S01]  /*4030*/  @P0 STG.E desc[UR40][R110.64+0x20], R59 ;  /* 0x0000203b6e000986 */ /* 0x0001e2000c101928 */
[----:B------:R-:W-:Y:S05]  /*4040*/  @!P1 BRA `(.L_x_45) ;  /* 0x0000000000049947 */ /* 0x000fea0003800000 */
[----:B------:R0:W5:Y:S02]  /*4050*/  LDG.E.LTC128B R103, desc[UR40][R56.64+0x24] ;  /* 0x0000242838677981 */ /* 0x000164000c1e1920 */
.L_x_45:
[----:B------:R-:W-:Y:S05]  /*4060*/  BSYNC B1 ;  /* 0x0000000000017941 */ /* 0x000fea0003800000 */
.L_x_44:
[----:B-----5:R-:W-:Y:S01]  /*4070*/  LOP3.LUT R58, R103, 0xffffe000, RZ, 0xc0, !PT ;  /* 0xffffe000673a7812 */ /* 0x020fe200078ec0ff */
[----:B------:R-:W-:Y:S01]  /*4080*/  BSSY B1, `(.L_x_46) ;  /* 0x000000c000017945 */ /* 0x000fe20003800000 */
[----:B------:R-:W-:Y:S02]  /*4090*/  IADD3 R121, P0, R112, 0x80, RZ ;  /* 0x0000008070797810 */ /* 0x000fe40007f1e0ff */
[----:B------:R-:W-:Y:S01]  /*40a0*/  ISETP.GT.AND P2, PT, R4, 0x10, PT ;  /* 0x000000100400780c */ /* 0x000fe20003f44270 */
[----:B------:R-:W-:Y:S02]  /*40b0*/  FMUL R58, R58, R91 ;  /* 0x0000005b3a3a7220 */ /* 0x000fe40000400000 */
[----:B------:R-:W-:Y:S01]  /*40c0*/  IMAD.X R113, RZ, RZ, R113, P0 ;  /* 0x000000ffff717224 */ /* 0x000fe200000e0671 */
[----:B------:R-:W-:Y:S01]  /*40d0*/  ISETP.GT.AND P0, PT, R3, RZ, P2 ;  /* 0x000000ff0300720c */ /* 0x000fe20001704270 */
[----:B------:R-:W-:Y:S01]  /*40e0*/  FFMA R63, R63, R90, R58 ;  /* 0x0000005a3f3f7223 */ /* 0x000fe2000000003a */
[----:B------:R-:W-:-:S04]  /*40f0*/  P2R R112, PR, RZ, 0x4 ;  /* 0x00000004ff707803 */ /* 0x000fc80000000000 */
[----:B------:R-:W-:-:S05]  /*4100*/  F2FP.TF32.F32.PACK_B R63, R63 ;  /* 0x0000003fff3f723e */ /* 0x000fca00024050ff */
[----:B------:R0:W-:Y:S02]  /*4110*/  @P1 STG.E desc[UR40][R110.64+0x24], R63 ;  /* 0x0000243f6e001986 */ /* 0x0001e4000c101928 */
[----:B------:R-:W-:Y:S05]  /*4120*/  @!P0 BRA `(.L_x_47) ;  /* 0x0000000000048947 */ /* 0x000fea0003800000 */
[----:B------:R0:W5:Y:S02]  /*4130*/  LDG.E.LTC128B R103, desc[UR40][R6.64+0x40] ;  /* 0x0000402806677981 */ /* 0x000164000c1e1920 */
.L_x_47:
[----:B------:R-:W-:Y:S05]  /*4140*/  BSYNC B1 ;  /* 0x0000000000017941 */ /* 0x000fea0003800000 */
.L_x_46:
[----:B-----5:R-:W-:Y:S01]  /*4150*/  LOP3.LUT R58, R103, 0xffffe000, RZ, 0xc0, !PT ;  /* 0xffffe000673a7812 */ /* 0x020fe200078ec0ff */
[-C--:B------:R-:W-:Y:S01]  /*4160*/  IMAD R60, R113, R108.reuse, RZ ;  /* 0x0000006c713c7224 */ /* 0x080fe200078e02ff */
[----:B------:R-:W-:Y:S01]  /*4170*/  ISETP.GT.AND P1, PT, R4, 0x11, PT ;  /* 0x000000110400780c */ /* 0x000fe20003f24270 */
[----:B------:R-:W-:Y:S02]  /*4180*/  BSSY B1, `(.L_x_48) ;  /* 0x0000020000017945 */ /* 0x000fe40003800000 */
[----:B0-----:R-:W-:Y:S01]  /*4190*/  FMUL R59, R58, R91 ;  /* 0x0000005b3a3b7220 */ /* 0x001fe20000400000 */
[C---:B------:R-:W-:Y:S02]  /*41a0*/  IMAD R107, R121.reuse, R109, R60 ;  /* 0x0000006d796b7224 */ /* 0x040fe400078e023c */
[----:B------:R-:W-:-:S04]  /*41b0*/  IMAD.WIDE.U32 R60, R121, R108, R10 ;  /* 0x0000006c793c7225 */ /* 0x000fc800078e000a */
[----:B------:R-:W-:Y:S01]  /*41c0*/  FFMA R113, R64, R90, R59 ;  /* 0x0000005a40717223 */ /* 0x000fe2000000003b */
[----:B------:R-:W-:-:S04]  /*41d0*/  IMAD.IADD R61, R107, 0x1, R61 ;  /* 0x000000016b3d7824 */ /* 0x000fc800078e023d */
[----:B------:R-:W-:Y:S01]  /*41e0*/  F2FP.TF32.F32.PACK_B R113, R113 ;  /* 0x00000071ff71723e */ /* 0x000fe200024050ff */
[----:B------:R-:W-:-:S04]  /*41f0*/  IMAD.WIDE.U32 R58, R121, R108, R104 ;  /* 0x0000006c793a7225 */ /* 0x000fc800078e0068 */
[----:B------:R0:W-:Y:S01]  /*4200*/  @P0 STG.E desc[UR40][R20.64+0x40], R113 ;  /* 0x0000407114000986 */ /* 0x0001e2000c101928 */
[----:B------:R-:W-:Y:S01]  /*4210*/  IMAD.WIDE.U32 R62, R23, R14, R60 ;  /* 0x0000000e173e7225 */ /* 0x000fe200078e003c */
[----:B------:R-:W-:-:S03]  /*4220*/  LEA R60, P0, R58, R12, 0x2 ;  /* 0x0000000c3a3c7211 */ /* 0x000fc600078010ff */
[----:B------:R-:W-:Y:S02]  /*4230*/  IMAD.IADD R59, R59, 0x1, R107 ;  /* 0x000000013b3b7824 */ /* 0x000fe400078e026b */
[----:B------:R-:W-:-:S03]  /*4240*/  IMAD.WIDE.U32 R108, R121, R108, R114 ;  /* 0x0000006c796c7225 */ /* 0x000fc600078e0072 */
[----:B------:R-:W-:Y:S01]  /*4250*/  LEA.HI.X R61, R58, R13, R59, 0x2, P0 ;  /* 0x0000000d3a3d7211 */ /* 0x000fe200000f143b */
[----:B------:R-:W-:Y:S01]  /*4260*/  IMAD.IADD R59, R125, 0x1, R63 ;  /* 0x000000017d3b7824 */ /* 0x000fe200078e023f */
[----:B------:R-:W-:Y:S01]  /*4270*/  LEA R58, P0, R62, R12, 0x2 ;  /* 0x0000000c3e3a7211 */ /* 0x000fe200078010ff */
[----:B------:R-:W-:-:S03]  /*4280*/  IMAD.IADD R107, R107, 0x1, R109 ;  /* 0x000000016b6b7824 */ /* 0x000fc600078e026d */
[----:B------:R-:W-:Y:S02]  /*4290*/  LEA.HI.X R59, R62, R13, R59, 0x2, P0 ;  /* 0x0000000d3e3b7211 */ /* 0x000fe400000f143b */
[----:B------:R-:W-:-:S05]  /*42a0*/  IADD3 R106, P0, R106, R108, RZ ;  /* 0x0000006c6a6a7210 */ /* 0x000fca0007f1e0ff */
[----:B------:R-:W-:Y:S01]  /*42b0*/  IMAD.X R104, R107, 0x1, R105, P0 ;  /* 0x000000016b687824 */ /* 0x000fe200000e0669 */
[----:B------:R-:W-:-:S05]  /*42c0*/  IADD3 R62, P0, R10, R108, RZ ;  /* 0x0000006c0a3e7210 */ /* 0x000fca0007f1e0ff */
[----:B------:R-:W-:Y:S01]  /*42d0*/  IMAD.X R63, R11, 0x1, R107, P0 ;  /* 0x000000010b3f7824 */ /* 0x000fe200000e066b */
[----:B------:R-:W-:Y:S01]  /*42e0*/  LEA R10, P0, R106, R12, 0x2 ;  /* 0x0000000c6a0a7211 */ /* 0x000fe200078010ff */
[----:B------:R-:W-:-:S03]  /*42f0*/  IMAD.WIDE.U32 R62, R23, R14, R62 ;  /* 0x0000000e173e7225 */ /* 0x000fc600078e003e */
[----:B------:R-:W-:Y:S02]  /*4300*/  LEA.HI.X R11, R106, R13, R104, 0x2, P0 ;  /* 0x0000000d6a0b7211 */ /* 0x000fe400000f1468 */
[----:B------:R-:W-:Y:S01]  /*4310*/  P2R R104, PR, RZ, 0x2 ;  /* 0x00000002ff687803 */ /* 0x000fe20000000000 */
[----:B------:R-:W-:Y:S01]  /*4320*/  IMAD.IADD R14, R125, 0x1, R63 ;  /* 0x000000017d0e7824 */ /* 0x000fe200078e023f */
[----:B------:R-:W-:-:S04]  /*4330*/  LEA R12, P0, R62, R12, 0x2 ;  /* 0x0000000c3e0c7211 */ /* 0x000fc800078010ff */
[----:B------:R-:W-:Y:S02]  /*4340*/  LEA.HI.X R13, R62, R13, R14, 0x2, P0 ;  /* 0x0000000d3e0d7211 */ /* 0x000fe400000f140e */
[----:B------:R-:W-:-:S13]  /*4350*/  ISETP.GT.AND P0, PT, R3, RZ, P1 ;  /* 0x000000ff0300720c */ /* 0x000fda0000f04270 */
[----:B0-----:R-:W-:Y:S05]  /*4360*/  @!P0 BRA `(.L_x_49) ;  /* 0x0000000000048947 */ /* 0x001fea0003800000 */
[----:B------:R0:W5:Y:S02]  /*4370*/  LDG.E.LTC128B R103, desc[UR40][R6.64+0x44] ;  /* 0x0000442806677981 */ /* 0x000164000c1e1920 */
.L_x_49:
[----:B------:R-:W-:Y:S05]  /*4380*/  BSYNC B1 ;  /* 0x0000000000017941 */ /* 0x000fea0003800000 */
.L_x_48:
[----:B-----5:R-:W-:Y:S01]  /*4390*/  LOP3.LUT R14, R103, 0xffffe000, RZ, 0xc0, !PT ;  /* 0xffffe000670e7812 */ /* 0x020fe200078ec0ff */
[----:B------:R-:W-:Y:S04]  /*43a0*/  BSSY B1, `(.L_x_50) ;  /* 0x0000008000017945 */ /* 0x000fe80003800000 */
[----:B------:R-:W-:-:S04]  /*43b0*/  FMUL R14, R14, R91 ;  /* 0x0000005b0e0e7220 */ /* 0x000fc80000400000 */
[----:B------:R-:W-:-:S05]  /*43c0*/  FFMA R65, R65, R90, R14 ;  /* 0x0000005a41417223 */ /* 0x000fca000000000e */
[----:B------:R-:W-:-:S05]  /*43d0*/  F2FP.TF32.F32.PACK_B R65, R65 ;  /* 0x00000041ff41723e */ /* 0x000fca00024050ff */
[----:B------:R0:W-:Y:S01]  /*43e0*/  @P0 STG.E desc[UR40][R20.64+0x44], R65 ;  /* 0x0000444114000986 */ /* 0x0001e2000c101928 */
[----:B------:R-:W-:-:S13]  /*43f0*/  ISETP.GT.AND P0, PT, R3, 0x8, P2 ;  /* 0x000000080300780c */ /* 0x000fda0001704270 */
[----:B0-----:R-:W-:Y:S05]  /*4400*/  @!P0 BRA `(.L_x_51) ;  /* 0x0000000000048947 */ /* 0x001fea0003800000 */
[----:B------:R0:W5:Y:S02]  /*4410*/  LDG.E.LTC128B R103, desc[UR40][R56.64+0x40] ;  /* 0x0000402838677981 */ /* 0x000164000c1e1920 */
.L_x_51:
[----:B------:R-:W-:Y:S05]  /*4420*/  BSYNC B1 ;  /* 0x0000000000017941 */ /* 0x000fea0003800000 */
.L_x_50:
        /* <DEDUP_REMOVED lines=9> */
.L_x_53:
[----:B------:R-:W-:Y:S05]  /*44c0*/  BSYNC B1 ;  /* 0x0000000000017941 */ /* 0x000fea0003800000 */
.L_x_52:
[----:B-----5:R-:W-:Y:S01]  /*44d0*/  LOP3.LUT R14, R103, 0xffffe000, RZ, 0xc0, !PT ;  /* 0xffffe000670e7812 */ /* 0x020fe200078ec0ff */
[----:B------:R-:W-:Y:S01]  /*44e0*/  BSSY B1, `(.L_x_54) ;  /* 0x000000a000017945 */ /* 0x000fe20003800000 */
[----:B------:R-:W-:-:S03]  /*44f0*/  ISETP.GT.AND P2, PT, R4, 0x18, PT ;  /* 0x000000180400780c */ /* 0x000fc60003f44270 */
[----:B------:R-:W-:Y:S01]  /*4500*/  FMUL R14, R14, R91 ;  /* 0x0000005b0e0e7220 */ /* 0x000fe20000400000 */
[----:B------:R-:W-:-:S03]  /*4510*/  P2R R66, PR, RZ, 0x4 ;  /* 0x00000004ff427803 */ /* 0x000fc60000000000 */
[----:B------:R-:W-:-:S05]  /*4520*/  FFMA R67, R67, R90, R14 ;  /* 0x0000005a43437223 */ /* 0x000fca000000000e */
[----:B------:R-:W-:-:S05]  /*4530*/  F2FP.TF32.F32.PACK_B R67, R67 ;  /* 0x00000043ff43723e */ /* 0x000fca00024050ff */
[----:B------:R0:W-:Y:S01]  /*4540*/  @P0 STG.E desc[UR40][R110.64+0x44], R67 ;  /* 0x000044436e000986 */ /* 0x0001e2000c101928 */
[----:B------:R-:W-:-:S13]  /*4550*/  ISETP.GT.AND P0, PT, R3, RZ, P2 ;  /* 0x000000ff0300720c */ /* 0x000fda0001704270 */
[----:B0-----:R-:W-:Y:S05]  /*4560*/  @!P0 BRA `(.L_x_55) ;  /* 0x0000000000048947 */ /* 0x001fea0003800000 */
[----:B------:R0:W5:Y:S02]  /*4570*/  LDG.E.LTC128B R103, desc[UR40][R6.64+0x60] ;  /* 0x0000602806677981 */ /* 0x000164000c1e1920 */
.L_x_55:
[----:B------:R-:W-:Y:S05]  /*4580*/  BSYNC B1 ;  /* 0x0000000000017941 */ /* 0x000fea0003800000 */
.L_x_54:
        /* <DEDUP_REMOVED lines=11> */
.L_x_57:
[----:B------:R-:W-:Y:S05]  /*4640*/  BSYNC B1 ;  /* 0x0000000000017941 */ /* 0x000fea0003800000 */
.L_x_56:
        /* <DEDUP_REMOVED lines=9> */
.L_x_59:
[----:B------:R-:W-:Y:S05]  /*46e0*/  BSYNC B1 ;  /* 0x0000000000017941 */ /* 0x000fea0003800000 */
.L_x_58:
        /* <DEDUP_REMOVED lines=9> */
.L_x_61:
[----:B------:R-:W-:Y:S05]  /*4780*/  BSYNC B1 ;  /* 0x0000000000017941 */ /* 0x000fea0003800000 */
.L_x_60:
        /* <DEDUP_REMOVED lines=11> */
.L_x_63:
[----:B------:R-:W-:Y:S05]  /*4840*/  BSYNC B1 ;  /* 0x0000000000017941 */ /* 0x000fea0003800000 */
.L_x_62:
        /* <DEDUP_REMOVED lines=11> */
.L_x_65:
[----:B------:R-:W-:Y:S05]  /*4900*/  BSYNC B1 ;  /* 0x0000000000017941 */ /* 0x000fea0003800000 */
.L_x_64:
        /* <DEDUP_REMOVED lines=9> */
.L_x_67:
[----:B------:R-:W-:Y:S05]  /*49a0*/  BSYNC B1 ;  /* 0x0000000000017941 */ /* 0x000fea0003800000 */
.L_x_66:
        /* <DEDUP_REMOVED lines=9> */
.L_x_69:
[----:B------:R-:W-:Y:S05]  /*4a40*/  BSYNC B1 ;  /* 0x0000000000017941 */ /* 0x000fea0003800000 */
.L_x_68:
        /* <DEDUP_REMOVED lines=11> */
.L_x_71:
[----:B------:R-:W-:Y:S05]  /*4b00*/  BSYNC B1 ;  /* 0x0000000000017941 */ /* 0x000fea0003800000 */
.L_x_70:
        /* <DEDUP_REMOVED lines=11> */
.L_x_73:
[----:B------:R-:W-:Y:S05]  /*4bc0*/  BSYNC B1 ;  /* 0x0000000000017941 */ /* 0x000fea0003800000 */
.L_x_72:
        /* <DEDUP_REMOVED lines=9> */
.L_x_75:
[----:B------:R-:W-:Y:S05]  /*4c60*/  BSYNC B1 ;  /* 0x0000000000017941 */ /* 0x000fea0003800000 */
.L_x_74:
        /* <DEDUP_REMOVED lines=9> */
.L_x_77:
[----:B------:R-:W-:Y:S05]  /*4d00*/  BSYNC B1 ;  /* 0x0000000000017941 */ /* 0x000fea0003800000 */
.L_x_76:
[----:B-----5:R-:W-:Y:S01]  /*4d10*/  LOP3.LUT R14, R103, 0xffffe000, RZ, 0xc0, !PT ;  /* 0xffffe000670e7812 */ /* 0x020fe200078ec0ff */
[----:B------:R-:W-:Y:S01]  /*4d20*/  BSSY B1, `(.L_x_78) ;  /* 0x0000009000017945 */ /* 0x000fe20003800000 */
[----:B------:R-:W-:-:S03]  /*4d30*/  ISETP.GT.AND P3, PT, R4, 0x30, PT ;  /* 0x000000300400780c */ /* 0x000fc60003f64270 */
[----:B------:R-:W-:-:S04]  /*4d40*/  FMUL R14, R14, R91 ;  /* 0x0000005b0e0e7220 */ /* 0x000fc80000400000 */
[----:B------:R-:W-:-:S05]  /*4d50*/  FFMA R79, R79, R90, R14 ;  /* 0x0000005a4f4f7223 */ /* 0x000fca000000000e */
[----:B------:R-:W-:-:S05]  /*4d60*/  F2FP.TF32.F32.PACK_B R79, R79 ;  /* 0x0000004fff4f723e */ /* 0x000fca00024050ff */
[----:B------:R0:W-:Y:S01]  /*4d70*/  @P0 STG.E desc[UR40][R110.64+0xa4], R79 ;  /* 0x0000a44f6e000986 */ /* 0x0001e2000c101928 */
[----:B------:R-:W-:-:S13]  /*4d80*/  ISETP.GT.AND P0, PT, R3, RZ, P3 ;  /* 0x000000ff0300720c */ /* 0x000fda0001f04270 */
[----:B0-----:R-:W-:Y:S05]  /*4d90*/  @!P0 BRA `(.L_x_79) ;  /* 0x0000000000048947 */ /* 0x001fea0003800000 */
[----:B------:R0:W5:Y:S02]  /*4da0*/  LDG.E.LTC128B R103, desc[UR40][R6.64+0xc0] ;  /* 0x0000c02806677981 */ /* 0x000164000c1e1920 */
.L_x_79:
[----:B------:R-:W-:Y:S05]  /*4db0*/  BSYNC B1 ;  /* 0x0000000000017941 */ /* 0x000fea0003800000 */
.L_x_78:
        /* <DEDUP_REMOVED lines=10> */
.L_x_81:
[----:B------:R-:W-:Y:S05]  /*4e60*/  BSYNC B1 ;  /* 0x0000000000017941 */ /* 0x000fea0003800000 */
.L_x_80:
        /* <DEDUP_REMOVED lines=9> */
.L_x_83:
[----:B------:R-:W-:Y:S05]  /*4f00*/  BSYNC B1 ;  /* 0x0000000000017941 */ /* 0x000fea0003800000 */
.L_x_82:
        /* <DEDUP_REMOVED lines=9> */
.L_x_85:
[----:B------:R-:W-:Y:S05]  /*4fa0*/  BSYNC B1 ;  /* 0x0000000000017941 */ /* 0x000fea0003800000 */
.L_x_84:
        /* <DEDUP_REMOVED lines=10> */
.L_x_87:
[----:B------:R-:W-:Y:S05]  /*5050*/  BSYNC B1 ;  /* 0x0000000000017941 */ /* 0x000fea0003800000 */
.L_x_86:
[----:B-----5:R-:W-:Y:S01]  /*5060*/  LOP3.LUT R14, R103, 0xffffe000, RZ, 0xc0, !PT ;  /* 0xffffe000670e7812 */ /* 0x020fe200078ec0ff */
[----:B------:R-:W-:Y:S04]  /*5070*/  BSSY B1, `(.L_x_88) ;  /* 0x000000f000017945 */ /* 0x000fe80003800000 */
[----:B------:R-:W-:-:S04]  /*5080*/  FMUL R23, R14, R91 ;  /* 0x0000005b0e177220 */ /* 0x000fc80000400000 */
[----:B------:R-:W-:-:S05]  /*5090*/  FFMA R23, R84, R90, R23 ;  /* 0x0000005a54177223 */ /* 0x000fca0000000017 */
[----:B------:R-:W-:-:S05]  /*50a0*/  F2FP.TF32.F32.PACK_B R23, R23 ;  /* 0x00000017ff17723e */ /* 0x000fca00024050ff */
[----:B------:R0:W-:Y:S01]  /*50b0*/  @P0 STG.E desc[UR40][R20.64+0xe0], R23 ;  /* 0x0000e01714000986 */ /* 0x0001e2000c101928 */
[----:B------:R-:W-:-:S05]  /*50c0*/  IADD3 R62, P0, R15, R110, RZ ;  /* 0x0000006e0f3e7210 */ /* 0x000fca0007f1e0ff */
[----:B------:R-:W-:Y:S01]  /*50d0*/  IMAD.X R63, R5, 0x1, R111, P0 ;  /* 0x00000001053f7824 */ /* 0x000fe200000e066f */
[----:B------:R-:W-:-:S05]  /*50e0*/  IADD3 R64, P0, R15, R110, RZ ;  /* 0x0000006e0f407210 */ /* 0x000fca0007f1e0ff */
[----:B------:R-:W-:Y:S01]  /*50f0*/  IMAD.X R65, R5, 0x1, R111, P0 ;  /* 0x0000000105417824 */ /* 0x000fe200000e066f */
[----:B------:R-:W-:-:S05]  /*5100*/  IADD3 R14, P0, R15, R20, RZ ;  /* 0x000000140f0e7210 */ /* 0x000fca0007f1e0ff */
[----:B------:R-:W-:Y:S01]  /*5110*/  IMAD.X R15, R5, 0x1, R21, P0 ;  /* 0x00000001050f7824 */ /* 0x000fe200000e0615 */
[----:B------:R-:W-:-:S04]  /*5120*/  ISETP.GT.AND P0, PT, R4, 0x39, PT ;  /* 0x000000390400780c */ /* 0x000fc80003f04270 */
[----:B------:R-:W-:-:S13]  /*5130*/  ISETP.GT.AND P4, PT, R3, RZ, P0 ;  /* 0x000000ff0300720c */ /* 0x000fda0000784270 */
[----:B0-----:R-:W-:Y:S05]  /*5140*/  @!P4 BRA `(.L_x_89) ;  /* 0x000000000004c947 */ /* 0x001fea0003800000 */
[----:B------:R0:W5:Y:S02]  /*5150*/  LDG.E.LTC128B R103, desc[UR40][R6.64+0xe4] ;  /* 0x0000e42806677981 */ /* 0x000164000c1e1920 */
.L_x_89:
[----:B------:R-:W-:Y:S05]  /*5160*/  BSYNC B1 ;  /* 0x0000000000017941 */ /* 0x000fea0003800000 */
.L_x_88:
        /* <DEDUP_REMOVED lines=9> */
.L_x_91:
[----:B------:R-:W-:Y:S05]  /*5200*/  BSYNC B1 ;  /* 0x0000000000017941 */ /* 0x000fea0003800000 */
.L_x_90:
        /* <DEDUP_REMOVED lines=9> */
.L_x_93:
[----:B------:R-:W-:Y:S05]  /*52a0*/  BSYNC B1 ;  /* 0x0000000000017941 */ /* 0x000fea0003800000 */
.L_x_92:
[----:B-----5:R-:W-:-:S05]  /*52b0*/  LOP3.LUT R4, R103, 0xffffe000, RZ, 0xc0, !PT ;  /* 0xffffe00067047812 */ /* 0x020fca00078ec0ff */
[----:B------:R-:W-:-:S04]  /*52c0*/  FMUL R4, R4, R91 ;  /* 0x0000005b04047220 */ /* 0x000fc80000400000 */
[----:B------:R-:W-:-:S05]  /*52d0*/  FFMA R87, R87, R90, R4 ;  /* 0x0000005a57577223 */ /* 0x000fca0000000004 */
[----:B------:R-:W-:-:S05]  /*52e0*/  F2FP.TF32.F32.PACK_B R87, R87 ;  /* 0x00000057ff57723e */ /* 0x000fca00024050ff */
[----:B------:R0:W-:Y:S01]  /*52f0*/  @P4 STG.E desc[UR40][R110.64+0xe4], R87 ;  /* 0x0000e4576e004986 */ /* 0x0001e2000c101928 */
[----:B------:R-:W-:-:S13]  /*5300*/  ISETP.GT.AND P4, PT, R3, 0x80, P6 ;  /* 0x000000800300780c */ /* 0x000fda0003784270 */
[----:B------:R-:W2:Y:S01]  /*5310*/  @P4 LDG.E.LTC128B R103, desc[UR40][R60.64] ;  /* 0x000000283c674981 */ /* 0x000ea2000c1e1920 */
[----:B------:R-:W-:Y:S01]  /*5320*/  BSSY B1, `(.L_x_94) ;  /* 0x000000a000017945 */ /* 0x000fe20003800000 */
[----:B--2---:R-:W-:-:S05]  /*5330*/  LOP3.LUT R4, R103, 0xffffe000, RZ, 0xc0, !PT ;  /* 0xffffe00067047812 */ /* 0x004fca00078ec0ff */
[----:B------:R-:W-:-:S04]  /*5340*/  FMUL R5, R4, R91 ;  /* 0x0000005b04057220 */ /* 0x000fc80000400000 */
[----:B------:R-:W-:-:S05]  /*5350*/  FFMA R5, R24, R90, R5 ;  /* 0x0000005a18057223 */ /* 0x000fca0000000005 */
[----:B------:R-:W-:-:S05]  /*5360*/  F2FP.TF32.F32.PACK_B R5, R5 ;  /* 0x00000005ff05723e */ /* 0x000fca00024050ff */
[----:B------:R0:W-:Y:S01]  /*5370*/  @P4 STG.E desc[UR40][R14.64], R5 ;  /* 0x000000050e004986 */ /* 0x0001e2000c101928 */
[----:B------:R-:W-:-:S04]  /*5380*/  ISETP.NE.AND P4, PT, R119, RZ, PT ;  /* 0x000000ff7700720c */ /* 0x000fc80003f85270 */
[----:B------:R-:W-:-:S13]  /*5390*/  ISETP.GT.AND P4, PT, R3, 0x80, P4 ;  /* 0x000000800300780c */ /* 0x000fda0002784270 */
[----:B0-----:R-:W-:Y:S05]  /*53a0*/  @!P4 BRA `(.L_x_95) ;  /* 0x000000000004c947 */ /* 0x001fea0003800000 */
[----:B------:R0:W5:Y:S02]  /*53b0*/  LDG.E.LTC128B R103, desc[UR40][R58.64+0x4] ;  /* 0x000004283a677981 */ /* 0x000164000c1e1920 */
.L_x_95:
[----:B------:R-:W-:Y:S05]  /*53c0*/  BSYNC B1 ;  /* 0x0000000000017941 */ /* 0x000fea0003800000 */
.L_x_94:
[----:B-----5:R-:W-:Y:S01]  /*53d0*/  LOP3.LUT R4, R103, 0xffffe000, RZ, 0xc0, !PT ;  /* 0xffffe00067047812 */ /* 0x020fe200078ec0ff */
[----:B------:R-:W-:Y:S01]  /*53e0*/  @P4 IMAD.MOV.U32 R5, RZ, RZ, R15 ;  /* 0x000000ffff054224 */ /* 0x000fe200078e000f */
[----:B------:R-:W-:Y:S01]  /*53f0*/  ISETP.GT.AND P6, PT, R3, 0x88, P6 ;  /* 0x000000880300780c */ /* 0x000fe200037c4270 */
[----:B------:R-:W-:Y:S02]  /*5400*/  BSSY B1, `(.L_x_96) ;  /* 0x0000008000017945 */ /* 0x000fe40003800000 */
[----:B------:R-:W-:-:S04]  /*5410*/  FMUL R4, R4, R91 ;  /* 0x0000005b04047220 */ /* 0x000fc80000400000 */
[----:B------:R-:W-:Y:S01]  /*5420*/  FFMA R25, R25, R90, R4 ;  /* 0x0000005a19197223 */ /* 0x000fe20000000004 */
[----:B------:R-:W-:-:S04]  /*5430*/  @P4 IMAD.MOV.U32 R4, RZ, RZ, R14 ;  /* 0x000000ffff044224 */ /* 0x000fc800078e000e */
[----:B------:R-:W-:-:S05]  /*5440*/  F2FP.TF32.F32.PACK_B R25, R25 ;  /* 0x00000019ff19723e */ /* 0x000fca00024050ff */
[----:B------:R2:W-:Y:S01]  /*5450*/  @P4 STG.E desc[UR40][R4.64+0x4], R25 ;  /* 0x0000041904004986 */ /* 0x0005e2000c101928 */
[----:B------:R-:W-:Y:S05]  /*5460*/  @!P6 BRA `(.L_x_97) ;  /* 0x000000000004e947 */ /* 0x000fea0003800000 */
[----:B------:R0:W5:Y:S02]  /*5470*/  LDG.E.LTC128B R103, desc[UR40][R10.64] ;  /* 0x000000280a677981 */ /* 0x000164000c1e1920 */
.L_x_97:
[----:B------:R-:W-:Y:S05]  /*5480*/  BSYNC B1 ;  /* 0x0000000000017941 */ /* 0x000fea0003800000 */
.L_x_96:
[----:B--2--5:R-:W-:Y:S01]  /*5490*/  LOP3.LUT R4, R103, 0xffffe000, RZ, 0xc0, !PT ;  /* 0xffffe00067047812 */ /* 0x024fe200078ec0ff */
[----:B------:R-:W-:Y:S01]  /*54a0*/  BSSY B1, `(.L_x_98) ;  /* 0x0000009000017945 */ /* 0x000fe20003800000 */
[----:B------:R-:W-:-:S03]  /*54b0*/  ISETP.NE.AND P4, PT, R119, RZ, PT ;  /* 0x000000ff7700720c */ /* 0x000fc60003f85270 */
[----:B------:R-:W-:Y:S01]  /*54c0*/  FMUL R5, R4, R91 ;  /* 0x0000005b04057220 */ /* 0x000fe20000400000 */
[----:B------:R-:W-:-:S03]  /*54d0*/  ISETP.GT.AND P4, PT, R3, 0x88, P4 ;  /* 0x000000880300780c */ /* 0x000fc60002784270 */
[----:B------:R-:W-:-:S05]  /*54e0*/  FFMA R5, R26, R90, R5 ;  /* 0x0000005a1a057223 */ /* 0x000fca0000000005 */
[----:B------:R-:W-:-:S05]  /*54f0*/  F2FP.TF32.F32.PACK_B R5, R5 ;  /* 0x00000005ff05723e */ /* 0x000fca00024050ff */
[----:B------:R2:W-:Y:S01]  /*5500*/  @P6 STG.E desc[UR40][R62.64], R5 ;  /* 0x000000053e006986 */ /* 0x0005e2000c101928 */
[----:B------:R-:W-:Y:S05]  /*5510*/  @!P4 BRA `(.L_x_99) ;  /* 0x000000000004c947 */ /* 0x000fea0003800000 */
[----:B------:R0:W5:Y:S02]  /*5520*/  LDG.E.LTC128B R103, desc[UR40][R12.64+0x4] ;  /* 0x000004280c677981 */ /* 0x000164000c1e1920 */
.L_x_99:
[----:B------:R-:W-:Y:S05]  /*5530*/  BSYNC B1 ;  /* 0x0000000000017941 */ /* 0x000fea0003800000 */
.L_x_98:
[----:B-----5:R-:W-:Y:S01]  /*5540*/  LOP3.LUT R4, R103, 0xffffe000, RZ, 0xc0, !PT ;  /* 0xffffe00067047812 */ /* 0x020fe200078ec0ff */
[----:B------:R-:W-:Y:S01]  /*5550*/  BSSY B1, `(.L_x_100) ;  /* 0x0000009000017945 */ /* 0x000fe20003800000 */
[----:B------:R-:W-:-:S03]  /*5560*/  ISETP.NE.AND P6, PT, R116, RZ, PT ;  /* 0x000000ff7400720c */ /* 0x000fc60003fc5270 */
[----:B------:R-:W-:-:S04]  /*5570*/  FMUL R4, R4, R91 ;  /* 0x0000005b04047220 */ /* 0x000fc80000400000 */
[----:B------:R-:W-:-:S05]  /*5580*/  FFMA R27, R27, R90, R4 ;  /* 0x0000005a1b1b7223 */ /* 0x000fca0000000004 */
[----:B------:R-:W-:-:S05]  /*5590*/  F2FP.TF32.F32.PACK_B R27, R27 ;  /* 0x0000001bff1b723e */ /* 0x000fca00024050ff */
[----:B------:R0:W-:Y:S01]  /*55a0*/  @P4 STG.E desc[UR40][R64.64+0x4], R27 ;  /* 0x0000041b40004986 */ /* 0x0001e2000c101928 */
[----:B------:R-:W-:-:S13]  /*55b0*/  ISETP.GT.AND P4, PT, R3, 0x80, P6 ;  /* 0x000000800300780c */ /* 0x000fda0003784270 */
[----:B0-----:R-:W-:Y:S05]  /*55c0*/  @!P4 BRA `(.L_x_101) ;  /* 0x000000000004c947 */ /* 0x001fea0003800000 */
[----:B------:R0:W5:Y:S02]  /*55d0*/  LDG.E.LTC128B R103, desc[UR40][R58.64+0x20] ;  /* 0x000020283a677981 */ /* 0x000164000c1e1920 */
.L_x_101:
[----:B------:R-:W-:Y:S05]  /*55e0*/  BSYNC B1 ;  /* 0x0000000000017941 */ /* 0x000fea0003800000 */
.L_x_100:
[----:B-----5:R-:W-:Y:S01]  /*55f0*/  LOP3.LUT R4, R103, 0xffffe000, RZ, 0xc0, !PT ;  /* 0xffffe00067047812 */ /* 0x020fe200078ec0ff */
[----:B------:R-:W-:Y:S01]  /*5600*/  BSSY B1, `(.L_x_102) ;  /* 0x000000b000017945 */ /* 0x000fe20003800000 */
[----:B------:R-:W-:-:S03]  /*5610*/  ISETP.NE.AND P6, PT, R117, RZ, PT ;  /* 0x000000ff7500720c */ /* 0x000fc60003fc5270 */
[----:B--2---:R-:W-:Y:S01]  /*5620*/  FMUL R5, R4, R91 ;  /* 0x0000005b04057220 */ /* 0x004fe20000400000 */
[----:B------:R-:W-:-:S03]  /*5630*/  @P4 IMAD.MOV.U32 R4, RZ, RZ, R14 ;  /* 0x000000ffff044224 */ /* 0x000fc600078e000e */
[----:B-1-34-:R-:W-:Y:S01]  /*5640*/  FFMA R7, R28, R90, R5 ;  /* 0x0000005a1c077223 */ /* 0x01afe20000000005 */
[----:B------:R-:W-:-:S04]  /*5650*/  @P4 IMAD.MOV.U32 R5, RZ, RZ, R15 ;  /* 0x000000ffff054224 */ /* 0x000fc800078e000f */
[----:B------:R-:W-:-:S05]  /*5660*/  F2FP.TF32.F32.PACK_B R7, R7 ;  /* 0x00000007ff07723e */ /* 0x000fca00024050ff */
[----:B------:R1:W-:Y:S01]  /*5670*/  @P4 STG.E desc[UR40][R4.64+0x20], R7 ;  /* 0x0000200704004986 */ /* 0x0003e2000c101928 */
[----:B------:R-:W-:-:S13]  /*5680*/  ISETP.GT.AND P4, PT, R3, 0x80, P6 ;  /* 0x000000800300780c */ /* 0x000fda0003784270 */
[----:B-1----:R-:W-:Y:S05]  /*5690*/  @!P4 BRA `(.L_x_103) ;  /* 0x000000000004c947 */ /* 0x002fea0003800000 */
[----:B------:R1:W5:Y:S02]  /*56a0*/  LDG.E.LTC128B R103, desc[UR40][R58.64+0x24] ;  /* 0x000024283a677981 */ /* 0x000364000c1e1920 */
.L_x_103:
[----:B------:R-:W-:Y:S05]  /*56b0*/  BSYNC B1 ;  /* 0x0000000000017941 */ /* 0x000fea0003800000 */
.L_x_102:
[----:B-----5:R-:W-:Y:S01]  /*56c0*/  LOP3.LUT R4, R103, 0xffffe000, RZ, 0xc0, !PT ;  /* 0xffffe00067047812 */ /* 0x020fe200078ec0ff */
[----:B------:R-:W-:Y:S01]  /*56d0*/  @P4 IMAD.MOV.U32 R5, RZ, RZ, R15 ;  /* 0x000000ffff054224 */ /* 0x000fe200078e000f */
[----:B------:R-:W-:Y:S03]  /*56e0*/  BSSY B1, `(.L_x_104) ;  /* 0x000000a000017945 */ /* 0x000fe60003800000 */
[----:B------:R-:W-:-:S04]  /*56f0*/  FMUL R4, R4, R91 ;  /* 0x0000005b04047220 */ /* 0x000fc80000400000 */
[----:B------:R-:W-:Y:S01]  /*5700*/  FFMA R29, R29, R90, R4 ;  /* 0x0000005a1d1d7223 */ /* 0x000fe20000000004 */
[----:B------:R-:W-:-:S04]  /*5710*/  @P4 IMAD.MOV.U32 R4, RZ, RZ, R14 ;  /* 0x000000ffff044224 */ /* 0x000fc800078e000e */
[----:B------:R-:W-:-:S05]  /*5720*/  F2FP.TF32.F32.PACK_B R29, R29 ;  /* 0x0000001dff1d723e */ /* 0x000fca00024050ff */
[----:B------:R2:W-:Y:S01]  /*5730*/  @P4 STG.E desc[UR40][R4.64+0x24], R29 ;  /* 0x0000241d04004986 */ /* 0x0005e2000c101928 */
[----:B------:R-:W-:-:S04]  /*5740*/  ISETP.NE.AND P4, PT, R116, RZ, PT ;  /* 0x000000ff7400720c */ /* 0x000fc80003f85270 */
[----:B------:R-:W-:-:S13]  /*5750*/  ISETP.GT.AND P4, PT, R3, 0x88, P4 ;  /* 0x000000880300780c */ /* 0x000fda0002784270 */
[----:B--2---:R-:W-:Y:S05]  /*5760*/  @!P4 BRA `(.L_x_105) ;  /* 0x000000000004c947 */ /* 0x004fea0003800000 */
[----:B------:R2:W5:Y:S02]  /*5770*/  LDG.E.LTC128B R103, desc[UR40][R12.64+0x20] ;  /* 0x000020280c677981 */ /* 0x000564000c1e1920 */
.L_x_105:
[----:B------:R-:W-:Y:S05]  /*5780*/  BSYNC B1 ;  /* 0x0000000000017941 */ /* 0x000fea0003800000 */
.L_x_104:
[----:B-----5:R-:W-:Y:S01]  /*5790*/  LOP3.LUT R4, R103, 0xffffe000, RZ, 0xc0, !PT ;  /* 0xffffe00067047812 */ /* 0x020fe200078ec0ff */
[----:B------:R-:W-:Y:S04]  /*57a0*/  BSSY B1, `(.L_x_106) ;  /* 0x0000008000017945 */ /* 0x000fe80003800000 */
[----:B------:R-:W-:-:S04]  /*57b0*/  FMUL R5, R4, R91 ;  /* 0x0000005b04057220 */ /* 0x000fc80000400000 */
[----:B------:R-:W-:-:S05]  /*57c0*/  FFMA R5, R30, R90, R5 ;  /* 0x0000005a1e057223 */ /* 0x000fca0000000005 */
[----:B------:R-:W-:-:S05]  /*57d0*/  F2FP.TF32.F32.PACK_B R5, R5 ;  /* 0x00000005ff05723e */ /* 0x000fca00024050ff */
[----:B------:R3:W-:Y:S01]  /*57e0*/  @P4 STG.E desc[UR40][R8.64+0x20], R5 ;  /* 0x0000200508004986 */ /* 0x0007e2000c101928 */
[----:B------:R-:W-:-:S13]  /*57f0*/  ISETP.GT.AND P4, PT, R3, 0x88, P6 ;  /* 0x000000880300780c */ /* 0x000fda0003784270 */
[----:B---3--:R-:W-:Y:S05]  /*5800*/  @!P4 BRA `(.L_x_107) ;  /* 0x000000000004c947 */ /* 0x008fea0003800000 */
[----:B------:R3:W5:Y:S02]  /*5810*/  LDG.E.LTC128B R103, desc[UR40][R12.64+0x24] ;  /* 0x000024280c677981 */ /* 0x000764000c1e1920 */
.L_x_107:
[----:B------:R-:W-:Y:S05]  /*5820*/  BSYNC B1 ;  /* 0x0000000000017941 */ /* 0x000fea0003800000 */
.L_x_106:
[----:B-----5:R-:W-:Y:S01]  /*5830*/  LOP3.LUT R4, R103, 0xffffe000, RZ, 0xc0, !PT ;  /* 0xffffe00067047812 */ /* 0x020fe200078ec0ff */
[----:B------:R-:W-:Y:S01]  /*5840*/  @P4 IMAD.MOV.U32 R5, RZ, RZ, R9 ;  /* 0x000000ffff054224 */ /* 0x000fe200078e0009 */
[----:B------:R-:W-:Y:S01]  /*5850*/  ISETP.NE.AND P6, PT, R112, RZ, PT ;  /* 0x000000ff7000720c */ /* 0x000fe20003fc5270 */
[----:B------:R-:W-:Y:S02]  /*5860*/  BSSY B1, `(.L_x_108) ;  /* 0x0000009000017945 */ /* 0x000fe40003800000 */
[----:B------:R-:W-:-:S04]  /*5870*/  FMUL R4, R4, R91 ;  /* 0x0000005b04047220 */ /* 0x000fc80000400000 */
[----:B------:R-:W-:Y:S01]  /*5880*/  FFMA R31, R31, R90, R4 ;  /* 0x0000005a1f1f7223 */ /* 0x000fe20000000004 */
[----:B------:R-:W-:-:S04]  /*5890*/  @P4 IMAD.MOV.U32 R4, RZ, RZ, R8 ;  /* 0x000000ffff044224 */ /* 0x000fc800078e0008 */
[----:B------:R-:W-:-:S05]  /*58a0*/  F2FP.TF32.F32.PACK_B R31, R31 ;  /* 0x0000001fff1f723e */ /* 0x000fca00024050ff */
[----:B------:R4:W-:Y:S01]  /*58b0*/  @P4 STG.E desc[UR40][R4.64+0x24], R31 ;  /* 0x0000241f04004986 */ /* 0x0009e2000c101928 */
[----:B------:R-:W-:-:S13]  /*58c0*/  ISETP.GT.AND P4, PT, R3, 0x80, P6 ;  /* 0x000000800300780c */ /* 0x000fda0003784270 */
[----:B----4-:R-:W-:Y:S05]  /*58d0*/  @!P4 BRA `(.L_x_109) ;  /* 0x000000000004c947 */ /* 0x010fea0003800000 */
[----:B------:R4:W5:Y:S02]  /*58e0*/  LDG.E.LTC128B R103, desc[UR40][R58.64+0x40] ;  /* 0x000040283a677981 */ /* 0x000964000c1e1920 */
.L_x_109:
[----:B------:R-:W-:Y:S05]  /*58f0*/  BSYNC B1 ;  /* 0x0000000000017941 */ /* 0x000fea0003800000 */
.L_x_108:
[----:B-----5:R-:W-:Y:S01]  /*5900*/  LOP3.LUT R4, R103, 0xffffe000, RZ, 0xc0, !PT ;  /* 0xffffe00067047812 */ /* 0x020fe200078ec0ff */
[----:B------:R-:W-:Y:S01]  /*5910*/  BSSY B1, `(.L_x_110) ;  /* 0x000000b000017945 */ /* 0x000fe20003800000 */
[----:B------:R-:W-:-:S03]  /*5920*/  ISETP.NE.AND P6, PT, R104, RZ, PT ;  /* 0x000000ff6800720c */ /* 0x000fc60003fc5270 */
[----:B------:R-:W-:Y:S01]  /*5930*/  FMUL R5, R4, R91 ;  /* 0x0000005b04057220 */ /* 0x000fe20000400000 */
[----:B------:R-:W-:-:S03]  /*5940*/  @P4 IMAD.MOV.U32 R4, RZ, RZ, R14 ;  /* 0x000000ffff044224 */ /* 0x000fc600078e000e */
[----:B------:R-:W-:Y:S01]  /*5950*/  FFMA R7, R32, R90, R5 ;  /* 0x0000005a20077223 */ /* 0x000fe20000000005 */
[----:B------:R-:W-:-:S04]  /*5960*/  @P4 IMAD.MOV.U32 R5, RZ, RZ, R15 ;  /* 0x000000ffff054224 */ /* 0x000fc800078e000f */
[----:B------:R-:W-:-:S05]  /*5970*/  F2FP.TF32.F32.PACK_B R7, R7 ;  /* 0x00000007ff07723e */ /* 0x000fca00024050ff */
[----:B------:R0:W-:Y:S01]  /*5980*/  @P4 STG.E desc[UR40][R4.64+0x40], R7 ;  /* 0x0000400704004986 */ /* 0x0001e2000c101928 */
[----:B------:R-:W-:-:S13]  /*5990*/  ISETP.GT.AND P4, PT, R3, 0x80, P6 ;  /* 0x000000800300780c */ /* 0x000fda0003784270 */
[----:B0-----:R-:W-:Y:S05]  /*59a0*/  @!P4 BRA `(.L_x_111) ;  /* 0x000000000004c947 */ /* 0x001fea0003800000 */
[----:B------:R0:W5:Y:S02]  /*59b0*/  LDG.E.LTC128B R103, desc[UR40][R58.64+0x44] ;  /* 0x000044283a677981 */ /* 0x000164000c1e1920 */
.L_x_111:
[----:B------:R-:W-:Y:S05]  /*59c0*/  BSYNC B1 ;  /* 0x0000000000017941 */ /* 0x000fea0003800000 */
.L_x_110:
        /* <DEDUP_REMOVED lines=10> */
[----:B0-----:R-:W-:Y:S05]  /*5a70*/  @!P4 BRA `(.L_x_113) ;  /* 0x000000000004c947 */ /* 0x001fea0003800000 */
[----:B------:R0:W5:Y:S02]  /*5a80*/  LDG.E.LTC128B R103, desc[UR40][R12.64+0x40] ;  /* 0x000040280c677981 */ /* 0x000164000c1e1920 */
.L_x_113:
[----:B------:R-:W-:Y:S05]  /*5a90*/  BSYNC B1 ;  /* 0x0000000000017941 */ /* 0x000fea0003800000 */
.L_x_112:
[----:B-----5:R-:W-:Y:S01]  /*5aa0*/  LOP3.LUT R4, R103, 0xffffe000, RZ, 0xc0, !PT ;  /* 0xffffe00067047812 */ /* 0x020fe200078ec0ff */
[----:B------:R-:W-:Y:S04]  /*5ab0*/  BSSY B1, `(.L_x_114) ;  /* 0x000000a000017945 */ /* 0x000fe80003800000 */
        /* <DEDUP_REMOVED lines=9> */
.L_x_115:
[----:B------:R-:W-:Y:S05]  /*5b50*/  BSYNC B1 ;  /* 0x0000000000017941 */ /* 0x000fea0003800000 */
.L_x_114:
        /* <DEDUP_REMOVED lines=10> */
[----:B0-----:R-:W-:Y:S05]  /*5c00*/  @!P4 BRA `(.L_x_117) ;  /* 0x000000000004c947 */ /* 0x001fea0003800000 */
[----:B------:R0:W5:Y:S02]  /*5c10*/  LDG.E.LTC128B R103, desc[UR40][R58.64+0x60] ;  /* 0x000060283a677981 */ /* 0x000164000c1e1920 */
.L_x_117:
[----:B------:R-:W-:Y:S05]  /*5c20*/  BSYNC B1 ;  /* 0x0000000000017941 */ /* 0x000fea0003800000 */
.L_x_116:
        /* <DEDUP_REMOVED lines=12> */
.L_x_119:
[----:B------:R-:W-:Y:S05]  /*5cf0*/  BSYNC B1 ;  /* 0x0000000000017941 */ /* 0x000fea0003800000 */
.L_x_118:
        /* <DEDUP_REMOVED lines=12> */
.L_x_121:
[----:B------:R-:W-:Y:S05]  /*5dc0*/  BSYNC B1 ;  /* 0x0000000000017941 */ /* 0x000fea0003800000 */
.L_x_120:
        /* <DEDUP_REMOVED lines=11> */
.L_x_123:
[----:B------:R-:W-:Y:S05]  /*5e80*/  BSYNC B1 ;  /* 0x0000000000017941 */ /* 0x000fea0003800000 */
.L_x_122:
        /* <DEDUP_REMOVED lines=12> */
.L_x_125:
[----:B------:R-:W-:Y:S05]  /*5f50*/  BSYNC B1 ;  /* 0x0000000000017941 */ /* 0x000fea0003800000 */
.L_x_124:
        /* <DEDUP_REMOVED lines=12> */
.L_x_127:
[----:B------:R-:W-:Y:S05]  /*6020*/  BSYNC B1 ;  /* 0x0000000000017941 */ /* 0x000fea0003800000 */
.L_x_126:
        /* <DEDUP_REMOVED lines=12> */
.L_x_129:
[----:B------:R-:W-:Y:S05]  /*60f0*/  BSYNC B1 ;  /* 0x0000000000017941 */ /* 0x000fea0003800000 */
.L_x_128:
        /* <DEDUP_REMOVED lines=11> */
.L_x_131:
[----:B------:R-:W-:Y:S05]  /*61b0*/  BSYNC B1 ;  /* 0x0000000000017941 */ /* 0x000fea0003800000 */
.L_x_130:
        /* <DEDUP_REMOVED lines=12> */
.L_x_133:
[----:B------:R-:W-:Y:S05]  /*6280*/  BSYNC B1 ;  /* 0x0000000000017941 */ /* 0x000fea0003800000 */
.L_x_132:
        /* <DEDUP_REMOVED lines=11> */
.L_x_135:
[----:B------:R-:W-:Y:S05]  /*6340*/  BSYNC B1 ;  /* 0x0000000000017941 */ /* 0x000fea0003800000 */
.L_x_134:
        /* <DEDUP_REMOVED lines=11> */
.L_x_137:
[----:B------:R-:W-:Y:S05]  /*6400*/  BSYNC B1 ;  /* 0x0000000000017941 */ /* 0x000fea0003800000 */
.L_x_136:
[----:B-----5:R-:W-:Y:S01]  /*6410*/  LOP3.LUT R4, R103, 0xffffe000, RZ, 0xc0, !PT ;  /* 0xffffe00067047812 */ /* 0x020fe200078ec0ff */
[----:B------:R-:W-:Y:S01]  /*6420*/  BSSY B1, `(.L_x_138) ;  /* 0x000000a000017945 */ /* 0x000fe20003800000 */
[----:B------:R-:W-:-:S03]  /*6430*/  ISETP.GT.AND P5, PT, R3, 0x88, P5 ;  /* 0x000000880300780c */ /* 0x000fc60002fa4270 */
[----:B------:R-:W-:Y:S01]  /*6440*/  FMUL R5, R4, R91 ;  /* 0x0000005b04057220 */ /* 0x000fe20000400000 */
[----:B------:R-:W-:-:S03]  /*6450*/  @P4 IMAD.MOV.U32 R4, RZ, RZ, R8 ;  /* 0x000000ffff044224 */ /* 0x000fc600078e0008 */
[----:B------:R-:W-:Y:S01]  /*6460*/  FFMA R7, R46, R90, R5 ;  /* 0x0000005a2e077223 */ /* 0x000fe20000000005 */
[----:B------:R-:W-:-:S04]  /*6470*/  @P4 IMAD.MOV.U32 R5, RZ, RZ, R9 ;  /* 0x000000ffff054224 */ /* 0x000fc800078e0009 */
[----:B------:R-:W-:-:S05]  /*6480*/  F2FP.TF32.F32.PACK_B R7, R7 ;  /* 0x00000007ff07723e */ /* 0x000fca00024050ff */
[----:B------:R0:W-:Y:S01]  /*6490*/  @P4 STG.E desc[UR40][R4.64+0xa0], R7 ;  /* 0x0000a00704004986 */ /* 0x0001e2000c101928 */
[----:B------:R-:W-:Y:S05]  /*64a0*/  @!P5 BRA `(.L_x_139) ;  /* 0x000000000004d947 */ /* 0x000fea0003800000 */
[----:B------:R0:W5:Y:S02]  /*64b0*/  LDG.E.LTC128B R103, desc[UR40][R12.64+0xa4] ;  /* 0x0000a4280c677981 */ /* 0x000164000c1e1920 */
.L_x_139:
[----:B------:R-:W-:Y:S05]  /*64c0*/  BSYNC B1 ;  /* 0x0000000000017941 */ /* 0x000fea0003800000 */
.L_x_138:
[----:B0----5:R-:W-:Y:S01]  /*64d0*/  LOP3.LUT R4, R103, 0xffffe000, RZ, 0xc0, !PT ;  /* 0xffffe00067047812 */ /* 0x021fe200078ec0ff */
        /* <DEDUP_REMOVED lines=10> */
.L_x_141:
[----:B------:R-:W-:Y:S05]  /*6580*/  BSYNC B1 ;  /* 0x0000000000017941 */ /* 0x000fea0003800000 */
.L_x_140:
[----:B0----5:R-:W-:Y:S01]  /*6590*/  LOP3.LUT R4, R103, 0xffffe000, RZ, 0xc0, !PT ;  /* 0xffffe00067047812 */ /* 0x021fe200078ec0ff */
        /* <DEDUP_REMOVED lines=10> */
.L_x_143:
[----:B------:R-:W-:Y:S05]  /*6640*/  BSYNC B1 ;  /* 0x0000000000017941 */ /* 0x000fea0003800000 */
.L_x_142:
        /* <DEDUP_REMOVED lines=11> */
.L_x_145:
[----:B------:R-:W-:Y:S05]  /*6700*/  BSYNC B1 ;  /* 0x0000000000017941 */ /* 0x000fea0003800000 */
.L_x_144:
        /* <DEDUP_REMOVED lines=11> */
.L_x_147:
[----:B------:R-:W-:Y:S05]  /*67c0*/  BSYNC B1 ;  /* 0x0000000000017941 */ /* 0x000fea0003800000 */
.L_x_146:
        /* <DEDUP_REMOVED lines=11> */
.L_x_149:
[----:B------:R-:W-:Y:S05]  /*6880*/  BSYNC B1 ;  /* 0x0000000000017941 */ /* 0x000fea0003800000 */
.L_x_148:
        /* <DEDUP_REMOVED lines=11> */
.L_x_151:
[----:B------:R-:W-:Y:S05]  /*6940*/  BSYNC B1 ;  /* 0x0000000000017941 */ /* 0x000fea0003800000 */
.L_x_150:
[----:B0----5:R-:W-:Y:S01]  /*6950*/  LOP3.LUT R4, R103, 0xffffe000, RZ, 0xc0, !PT ;  /* 0xffffe00067047812 */ /* 0x021fe200078ec0ff */
        /* <DEDUP_REMOVED lines=8> */
.L_x_153:
[----:B------:R-:W-:Y:S05]  /*69e0*/  BSYNC B1 ;  /* 0x0000000000017941 */ /* 0x000fea0003800000 */
.L_x_152:
        /* <DEDUP_REMOVED lines=11> */
.L_x_155:
[----:B------:R-:W-:Y:S05]  /*6aa0*/  BSYNC B1 ;  /* 0x0000000000017941 */ /* 0x000fea0003800000 */
.L_x_154:
[----:B------:R-:W-:Y:S05]  /*6ab0*/  @!P0 BRA `(.L_x_156) ;  /* 0x00000014008c8947 */ /* 0x000fea0003800000 */
[----:B0----5:R-:W-:-:S05]  /*6ac0*/  LOP3.LUT R4, R103, 0xffffe000, RZ, 0xc0, !PT ;  /* 0xffffe00067047812 */ /* 0x021fca00078ec0ff */
[----:B------:R-:W-:-:S04]  /*6ad0*/  FMUL R4, R4, R91 ;  /* 0x0000005b04047220 */ /* 0x000fc80000400000 */
[----:B------:R-:W-:-:S05]  /*6ae0*/  FFMA R55, R55, R90, R4 ;  /* 0x0000005a37377223 */ /* 0x000fca0000000004 */
[----:B------:R-:W-:-:S05]  /*6af0*/  F2FP.TF32.F32.PACK_B R55, R55 ;  /* 0x00000037ff37723e */ /* 0x000fca00024050ff */
[----:B------:R0:W-:Y:S01]  /*6b00*/  STG.E desc[UR40][R8.64+0xe4], R55 ;  /* 0x0000e43708007986 */ /* 0x0001e2000c101928 */
[----:B------:R-:W-:Y:S05]  /*6b10*/  BRA `(.L_x_156) ;  /* 0x0000001400747947 */ /* 0x000fea0003800000 */
.L_x_33:
[----:B------:R-:W-:Y:S01]  /*6b20*/  ULDC.64 UR4, c[0x0][0x5c0] ;  /* 0x0001700000047ab9 */ /* 0x000fe20000000a00 */
[-C--:B------:R-:W-:Y:S01]  /*6b30*/  FMUL R5, R56, R90.reuse ;  /* 0x0000005a38057220 */ /* 0x080fe20000400000 */
[----:B------:R-:W-:Y:S01]  /*6b40*/  ISETP.GT.AND P4, PT, R4, 0x1, PT ;  /* 0x000000010400780c */ /* 0x000fe20003f84270 */
[-C--:B------:R-:W-:Y:S01]  /*6b50*/  FMUL R57, R57, R90.reuse ;  /* 0x0000005a39397220 */ /* 0x080fe20000400000 */
[----:B------:R-:W-:Y:S01]  /*6b60*/  LEA R8, P2, R114, UR4, 0x2 ;  /* 0x0000000472087c11 */ /* 0x000fe2000f8410ff */
[----:B------:R-:W-:Y:S01]  /*6b70*/  IMAD.SHL.U32 R15, R92, 0x4, RZ ;  /* 0x000000045c0f7824 */ /* 0x000fe200078e00ff */
[----:B------:R-:W-:Y:S01]  /*6b80*/  ISETP.GT.AND P1, PT, R3, RZ, P4 ;  /* 0x000000ff0300720c */ /* 0x000fe20002724270 */
[----:B------:R-:W-:Y:S01]  /*6b90*/  IMAD.SHL.U32 R103, R93, 0x4, RZ ;  /* 0x000000045d677824 */ /* 0x000fe200078e00ff */
[----:B------:R-:W-:Y:S01]  /*6ba0*/  LEA.HI.X R9, R114, UR5, R21, 0x2, P2 ;  /* 0x0000000572097c11 */ /* 0x000fe200090f1415 */
[-C--:B------:R-:W-:Y:S01]  /*6bb0*/  FMUL R59, R59, R90.reuse ;  /* 0x0000005a3b3b7220 */ /* 0x080fe20000400000 */
[----:B------:R-:W-:Y:S01]  /*6bc0*/  F2FP.TF32.F32.PACK_B R5, R5 ;  /* 0x00000005ff05723e */ /* 0x000fe200024050ff */
[-C--:B------:R-:W-:Y:S01]  /*6bd0*/  FMUL R13, R58, R90.reuse ;  /* 0x0000005a3a0d7220 */ /* 0x080fe20000400000 */
[----:B------:R-:W-:Y:S01]  /*6be0*/  F2FP.TF32.F32.PACK_B R57, R57 ;  /* 0x00000039ff39723e */ /* 0x000fe200024050ff */
[-C--:B------:R-:W-:Y:S01]  /*6bf0*/  FMUL R61, R61, R90.reuse ;  /* 0x0000005a3d3d7220 */ /* 0x080fe20000400000 */
[----:B------:R-:W-:Y:S01]  /*6c00*/  SHF.L.U64.HI R7, R92, 0x2, R95 ;  /* 0x000000025c077819 */ /* 0x000fe2000001025f */
[----:B------:R0:W-:Y:S01]  /*6c10*/  @P0 STG.E desc[UR40][R8.64], R5 ;  /* 0x0000000508000986 */ /* 0x0001e2000c101928 */
[----:B------:R-:W-:Y:S01]  /*6c20*/  ISETP.GT.AND P0, PT, R3, 0x8, P4 ;  /* 0x000000080300780c */ /* 0x000fe20002704270 */
[----:B------:R-:W-:Y:S01]  /*6c30*/  FMUL R63, R63, R90 ;  /* 0x0000005a3f3f7220 */ /* 0x000fe20000400000 */
[----:B------:R-:W-:Y:S01]  /*6c40*/  IADD3 R10, P2, R15, R8, RZ ;  /* 0x000000080f0a7210 */ /* 0x000fe20007f5e0ff */
[----:B------:R-:W-:Y:S01]  /*6c50*/  @P1 STG.E desc[UR40][R8.64+0x4], R57 ;  /* 0x0000043908001986 */ /* 0x000fe2000c101928 */
[----:B------:R-:W-:Y:S01]  /*6c60*/  SHF.L.U64.HI R23, R93, 0x2, R94 ;  /* 0x000000025d177819 */ /* 0x000fe2000001025e */
[----:B------:R-:W-:Y:S01]  /*6c70*/  FMUL R65, R65, R90 ;  /* 0x0000005a41417220 */ /* 0x000fe20000400000 */
[----:B------:R-:W-:Y:S01]  /*6c80*/  F2FP.TF32.F32.PACK_B R59, R59 ;  /* 0x0000003bff3b723e */ /* 0x000fe200024050ff */
[----:B------:R-:W-:Y:S01]  /*6c90*/  IMAD.X R11, R7, 0x1, R9, P2 ;  /* 0x00000001070b7824 */ /* 0x000fe200010e0609 */
[----:B------:R-:W-:Y:S01]  /*6ca0*/  IADD3 R6, P1, P2, R103, R8, R15 ;  /* 0x0000000867067210 */ /* 0x000fe20007a3e00f */
[-C--:B------:R-:W-:Y:S01]  /*6cb0*/  FMUL R67, R67, R90.reuse ;  /* 0x0000005a43437220 */ /* 0x080fe20000400000 */
[----:B------:R-:W-:Y:S01]  /*6cc0*/  ISETP.GT.AND P5, PT, R4, 0x8, PT ;  /* 0x000000080400780c */ /* 0x000fe20003fa4270 */
[-C--:B0-----:R-:W-:Y:S01]  /*6cd0*/  FMUL R5, R60, R90.reuse ;  /* 0x0000005a3c057220 */ /* 0x081fe20000400000 */
[C---:B------:R-:W-:Y:S01]  /*6ce0*/  ISETP.GT.AND P4, PT, R4.reuse, 0x9, PT ;  /* 0x000000090400780c */ /* 0x040fe20003f84270 */
[----:B------:R-:W-:Y:S01]  /*6cf0*/  @P0 STG.E desc[UR40][R10.64+0x4], R59 ;  /* 0x0000043b0a000986 */ /* 0x000fe2000c101928 */
[----:B------:R-:W-:Y:S01]  /*6d00*/  ISETP.GT.AND P3, PT, R3, 0x8, P6 ;  /* 0x000000080300780c */ /* 0x000fe20003764270 */
[-C--:B------:R-:W-:Y:S01]  /*6d10*/  FMUL R69, R69, R90.reuse ;  /* 0x0000005a45457220 */ /* 0x080fe20000400000 */
[----:B------:R-:W-:Y:S01]  /*6d20*/  IADD3.X R7, R23, R9, R7, P1, P2 ;  /* 0x0000000917077210 */ /* 0x000fe20000fe4407 */
[-C--:B------:R-:W-:Y:S01]  /*6d30*/  FMUL R71, R71, R90.reuse ;  /* 0x0000005a47477220 */ /* 0x080fe20000400000 */
[----:B------:R-:W-:Y:S01]  /*6d40*/  ISETP.GT.AND P1, PT, R3, RZ, P5 ;  /* 0x000000ff0300720c */ /* 0x000fe20002f24270 */
[-C--:B------:R-:W-:Y:S01]  /*6d50*/  FMUL R73, R73, R90.reuse ;  /* 0x0000005a49497220 */ /* 0x080fe20000400000 */
[----:B------:R-:W-:Y:S01]  /*6d60*/  ISETP.GT.AND P0, PT, R3, RZ, P4 ;  /* 0x000000ff0300720c */ /* 0x000fe20002704270 */
[-C--:B------:R-:W-:Y:S01]  /*6d70*/  FMUL R75, R75, R90.reuse ;  /* 0x0000005a4b4b7220 */ /* 0x080fe20000400000 */
[----:B------:R-:W-:Y:S01]  /*6d80*/  F2FP.TF32.F32.PACK_B R13, R13 ;  /* 0x0000000dff0d723e */ /* 0x000fe200024050ff */
[-C--:B------:R-:W-:Y:S01]  /*6d90*/  FMUL R77, R77, R90.reuse ;  /* 0x0000005a4d4d7220 */ /* 0x080fe20000400000 */
[----:B------:R-:W-:Y:S01]  /*6da0*/  F2FP.TF32.F32.PACK_B R5, R5 ;  /* 0x00000005ff05723e */ /* 0x000fe200024050ff */
[-C--:B------:R-:W-:Y:S01]  /*6db0*/  FMUL R79, R79, R90.reuse ;  /* 0x0000005a4f4f7220 */ /* 0x080fe20000400000 */
[----:B------:R-:W-:Y:S01]  /*6dc0*/  F2FP.TF32.F32.PACK_B R61, R61 ;  /* 0x0000003dff3d723e */ /* 0x000fe200024050ff */
[----:B------:R0:W-:Y:S01]  /*6dd0*/  @P3 STG.E desc[UR40][R10.64], R13 ;  /* 0x0000000d0a003986 */ /* 0x0001e2000c101928 */
[----:B------:R-:W-:Y:S01]  /*6de0*/  F2FP.TF32.F32.PACK_B R63, R63 ;  /* 0x0000003fff3f723e */ /* 0x000fe200024050ff */
[-C--:B------:R-:W-:Y:S01]  /*6df0*/  FMUL R81, R81, R90.reuse ;  /* 0x0000005a51517220 */ /* 0x080fe20000400000 */
[C---:B------:R-:W-:Y:S01]  /*6e00*/  ISETP.GT.AND P3, PT, R4.reuse, 0x10, PT ;  /* 0x000000100400780c */ /* 0x040fe20003f64270 */
[----:B------:R1:W-:Y:S01]  /*6e10*/  @P1 STG.E desc[UR40][R8.64+0x20], R5 ;  /* 0x0000200508001986 */ /* 0x0003e2000c101928 */
[----:B------:R-:W-:Y:S01]  /*6e20*/  ISETP.GT.AND P1, PT, R3, 0x8, P5 ;  /* 0x000000080300780c */ /* 0x000fe20002f24270 */
[-C--:B------:R-:W-:Y:S01]  /*6e30*/  FMUL R83, R83, R90.reuse ;  /* 0x0000005a53537220 */ /* 0x080fe20000400000 */
[----:B------:R-:W-:Y:S01]  /*6e40*/  ISETP.GT.AND P2, PT, R4, 0x11, PT ;  /* 0x000000110400780c */ /* 0x000fe20003f44270 */
[----:B------:R-:W-:Y:S01]  /*6e50*/  @P0 STG.E desc[UR40][R8.64+0x24], R61 ;  /* 0x0000243d08000986 */ /* 0x000fe2000c101928 */
[----:B------:R-:W-:Y:S01]  /*6e60*/  ISETP.GT.AND P0, PT, R3, 0x8, P4 ;  /* 0x000000080300780c */ /* 0x000fe20002704270 */
[-C--:B------:R-:W-:Y:S01]  /*6e70*/  FMUL R85, R85, R90.reuse ;  /* 0x0000005a55557220 */ /* 0x080fe20000400000 */
[----:B------:R-:W-:Y:S01]  /*6e80*/  F2FP.TF32.F32.PACK_B R65, R65 ;  /* 0x00000041ff41723e */ /* 0x000fe200024050ff */
[-C--:B0-----:R-:W-:Y:S01]  /*6e90*/  FMUL R13, R62, R90.reuse ;  /* 0x0000005a3e0d7220 */ /* 0x081fe20000400000 */
[----:B------:R-:W-:Y:S01]  /*6ea0*/  F2FP.TF32.F32.PACK_B R67, R67 ;  /* 0x00000043ff43723e */ /* 0x000fe200024050ff */
[-C--:B------:R-:W-:Y:S01]  /*6eb0*/  FMUL R87, R87, R90.reuse ;  /* 0x0000005a57577220 */ /* 0x080fe20000400000 */
[----:B------:R-:W-:Y:S01]  /*6ec0*/  F2FP.TF32.F32.PACK_B R69, R69 ;  /* 0x00000045ff45723e */ /* 0x000fe200024050ff */
[-C--:B-1----:R-:W-:Y:S01]  /*6ed0*/  FMUL R5, R64, R90.reuse ;  /* 0x0000005a40057220 */ /* 0x082fe20000400000 */
[----:B------:R-:W-:Y:S01]  /*6ee0*/  F2FP.TF32.F32.PACK_B R13, R13 ;  /* 0x0000000dff0d723e */ /* 0x000fe200024050ff */
[-C--:B------:R-:W-:Y:S01]  /*6ef0*/  FMUL R25, R25, R90.reuse ;  /* 0x0000005a19197220 */ /* 0x080fe20000400000 */
[----:B------:R-:W-:Y:S01]  /*6f00*/  F2FP.TF32.F32.PACK_B R71, R71 ;  /* 0x00000047ff47723e */ /* 0x000fe200024050ff */
[-C--:B------:R-:W-:Y:S01]  /*6f10*/  FMUL R27, R27, R90.reuse ;  /* 0x0000005a1b1b7220 */ /* 0x080fe20000400000 */
[----:B------:R-:W-:Y:S01]  /*6f20*/  F2FP.TF32.F32.PACK_B R5, R5 ;  /* 0x00000005ff05723e */ /* 0x000fe200024050ff */
[----:B------:R-:W-:Y:S01]  /*6f30*/  @P0 STG.E desc[UR40][R10.64+0x24], R63 ;  /* 0x0000243f0a000986 */ /* 0x000fe2000c101928 */
[----:B------:R-:W-:Y:S01]  /*6f40*/  ISETP.GT.AND P0, PT, R3, RZ, P3 ;  /* 0x000000ff0300720c */ /* 0x000fe20001f04270 */
[-C--:B------:R-:W-:Y:S01]  /*6f50*/  FMUL R29, R29, R90.reuse ;  /* 0x0000005a1d1d7220 */ /* 0x080fe20000400000 */
[----:B------:R-:W-:Y:S01]  /*6f60*/  F2FP.TF32.F32.PACK_B R73, R73 ;  /* 0x00000049ff49723e */ /* 0x000fe200024050ff */
[----:B------:R0:W-:Y:S01]  /*6f70*/  @P1 STG.E desc[UR40][R10.64+0x20], R13 ;  /* 0x0000200d0a001986 */ /* 0x0001e2000c101928 */
[C---:B------:R-:W-:Y:S01]  /*6f80*/  ISETP.GT.AND P1, PT, R4.reuse, 0x19, PT ;  /* 0x000000190400780c */ /* 0x040fe20003f24270 */
[-C--:B------:R-:W-:Y:S01]  /*6f90*/  FMUL R31, R31, R90.reuse ;  /* 0x0000005a1f1f7220 */ /* 0x080fe20000400000 */
[----:B------:R-:W-:Y:S01]  /*6fa0*/  F2FP.TF32.F32.PACK_B R75, R75 ;  /* 0x0000004bff4b723e */ /* 0x000fe200024050ff */
[-C--:B------:R-:W-:Y:S01]  /*6fb0*/  FMUL R33, R33, R90.reuse ;  /* 0x0000005a21217220 */ /* 0x080fe20000400000 */
[C---:B------:R-:W-:Y:S01]  /*6fc0*/  ISETP.GT.AND P5, PT, R4.reuse, 0x28, PT ;  /* 0x000000280400780c */ /* 0x040fe20003fa4270 */
[-C--:B------:R-:W-:Y:S01]  /*6fd0*/  FMUL R35, R35, R90.reuse ;  /* 0x0000005a23237220 */ /* 0x080fe20000400000 */
[----:B------:R-:W-:Y:S01]  /*6fe0*/  ISETP.GT.AND P4, PT, R4, 0x29, PT ;  /* 0x000000290400780c */ /* 0x000fe20003f84270 */
[-C--:B------:R-:W-:Y:S01]  /*6ff0*/  FMUL R37, R37, R90.reuse ;  /* 0x0000005a25257220 */ /* 0x080fe20000400000 */
[----:B------:R-:W-:Y:S01]  /*7000*/  F2FP.TF32.F32.PACK_B R77, R77 ;  /* 0x0000004dff4d723e */ /* 0x000fe200024050ff */
[----:B------:R1:W-:Y:S01]  /*7010*/  @P0 STG.E desc[UR40][R8.64+0x40], R5 ;  /* 0x0000400508000986 */ /* 0x0003e2000c101928 */
[----:B------:R-:W-:Y:S01]  /*7020*/  ISETP.GT.AND P0, PT, R3, RZ, P2 ;  /* 0x000000ff0300720c */ /* 0x000fe20001704270 */
[-C--:B0-----:R-:W-:Y:S01]  /*7030*/  FMUL R13, R66, R90.reuse ;  /* 0x0000005a420d7220 */ /* 0x081fe20000400000 */
[----:B------:R-:W-:Y:S01]  /*7040*/  F2FP.TF32.F32.PACK_B R79, R79 ;  /* 0x0000004fff4f723e */ /* 0x000fe200024050ff */
[-C--:B------:R-:W-:Y:S01]  /*7050*/  FMUL R39, R39, R90.reuse ;  /* 0x0000005a27277220 */ /* 0x080fe20000400000 */
[----:B------:R-:W-:Y:S01]  /*7060*/  F2FP.TF32.F32.PACK_B R81, R81 ;  /* 0x00000051ff51723e */ /* 0x000fe200024050ff */
[-C--:B------:R-:W-:Y:S01]  /*7070*/  FMUL R41, R41, R90.reuse ;  /* 0x0000005a29297220 */ /* 0x080fe20000400000 */
[----:B------:R-:W-:Y:S01]  /*7080*/  F2FP.TF32.F32.PACK_B R13, R13 ;  /* 0x0000000dff0d723e */ /* 0x000fe200024050ff */
[-C--:B------:R-:W-:Y:S01]  /*7090*/  FMUL R43, R43, R90.reuse ;  /* 0x0000005a2b2b7220 */ /* 0x080fe20000400000 */
[----:B------:R-:W-:Y:S01]  /*70a0*/  F2FP.TF32.F32.PACK_B R83, R83 ;  /* 0x00000053ff53723e */ /* 0x000fe200024050ff */
[-C--:B------:R-:W-:Y:S01]  /*70b0*/  FMUL R45, R45, R90.reuse ;  /* 0x0000005a2d2d7220 */ /* 0x080fe20000400000 */
[----:B------:R-:W-:Y:S01]  /*70c0*/  P2R R57, PR, RZ, 0x20 ;  /* 0x00000020ff397803 */ /* 0x000fe20000000000 */
[-C--:B-1----:R-:W-:Y:S01]  /*70d0*/  FMUL R5, R68, R90.reuse ;  /* 0x0000005a44057220 */ /* 0x082fe20000400000 */
[----:B------:R-:W-:Y:S01]  /*70e0*/  P2R R56, PR, RZ, 0x10 ;  /* 0x00000010ff387803 */ /* 0x000fe20000000000 */
[----:B------:R-:W-:Y:S01]  /*70f0*/  @P0 STG.E desc[UR40][R8.64+0x44], R65 ;  /* 0x0000444108000986 */ /* 0x000fe2000c101928 */
[----:B------:R-:W-:Y:S01]  /*7100*/  ISETP.GT.AND P0, PT, R3, 0x8, P3 ;  /* 0x000000080300780c */ /* 0x000fe20001f04270 */
[-C--:B------:R-:W-:Y:S01]  /*7110*/  FMUL R47, R47, R90.reuse ;  /* 0x0000005a2f2f7220 */ /* 0x080fe20000400000 */
[----:B------:R-:W-:Y:S01]  /*7120*/  F2FP.TF32.F32.PACK_B R5, R5 ;  /* 0x00000005ff05723e */ /* 0x000fe200024050ff */
[-C--:B------:R-:W-:Y:S01]  /*7130*/  FMUL R49, R49, R90.reuse ;  /* 0x0000005a31317220 */ /* 0x080fe20000400000 */
[----:B------:R-:W-:Y:S01]  /*7140*/  ISETP.GT.AND P3, PT, R4, 0x30, PT ;  /* 0x000000300400780c */ /* 0x000fe20003f64270 */
[-C--:B------:R-:W-:Y:S01]  /*7150*/  FMUL R51, R51, R90.reuse ;  /* 0x0000005a33337220 */ /* 0x080fe20000400000 */
[----:B------:R-:W-:Y:S01]  /*7160*/  F2FP.TF32.F32.PACK_B R85, R85 ;  /* 0x00000055ff55723e */ /* 0x000fe200024050ff */
[-C--:B------:R-:W-:Y:S01]  /*7170*/  FMUL R53, R53, R90.reuse ;  /* 0x0000005a35357220 */ /* 0x080fe20000400000 */
[----:B------:R-:W-:Y:S01]  /*7180*/  F2FP.TF32.F32.PACK_B R87, R87 ;  /* 0x00000057ff57723e */ /* 0x000fe200024050ff */
[----:B------:R-:W-:Y:S01]  /*7190*/  FMUL R55, R55, R90 ;  /* 0x0000005a37377220 */ /* 0x000fe20000400000 */
[----:B------:R-:W-:-:S02]  /*71a0*/  F2FP.TF32.F32.PACK_B R25, R25 ;  /* 0x00000019ff19723e */ /* 0x000fc400024050ff */
[----:B------:R-:W-:Y:S01]  /*71b0*/  F2FP.TF32.F32.PACK_B R27, R27 ;  /* 0x0000001bff1b723e */ /* 0x000fe200024050ff */
[----:B------:R0:W-:Y:S01]  /*71c0*/  @P0 STG.E desc[UR40][R10.64+0x40], R13 ;  /* 0x0000400d0a000986 */ /* 0x0001e2000c101928 */
[----:B------:R-:W-:Y:S02]  /*71d0*/  ISETP.GT.AND P0, PT, R3, 0x8, P2 ;  /* 0x000000080300780c */ /* 0x000fe40001704270 */
[----:B------:R-:W-:Y:S02]  /*71e0*/  ISETP.GT.AND P2, PT, R4, 0x18, PT ;  /* 0x000000180400780c */ /* 0x000fe40003f44270 */
[----:B------:R-:W-:Y:S02]  /*71f0*/  F2FP.TF32.F32.PACK_B R29, R29 ;  /* 0x0000001dff1d723e */ /* 0x000fe400024050ff */
[----:B------:R-:W-:Y:S02]  /*7200*/  F2FP.TF32.F32.PACK_B R31, R31 ;  /* 0x0000001fff1f723e */ /* 0x000fe400024050ff */
[----:B------:R-:W-:-:S02]  /*7210*/  F2FP.TF32.F32.PACK_B R33, R33 ;  /* 0x00000021ff21723e */ /* 0x000fc400024050ff */
[----:B------:R-:W-:Y:S01]  /*7220*/  F2FP.TF32.F32.PACK_B R35, R35 ;  /* 0x00000023ff23723e */ /* 0x000fe200024050ff */
[----:B0-----:R-:W-:Y:S01]  /*7230*/  FMUL R13, R70, R90 ;  /* 0x0000005a460d7220 */ /* 0x001fe20000400000 */
[----:B------:R-:W-:Y:S01]  /*7240*/  F2FP.TF32.F32.PACK_B R37, R37 ;  /* 0x00000025ff25723e */ /* 0x000fe200024050ff */
[----:B------:R-:W-:Y:S01]  /*7250*/  @P0 STG.E desc[UR40][R10.64+0x44], R67 ;  /* 0x000044430a000986 */ /* 0x000fe2000c101928 */
[----:B------:R-:W-:Y:S02]  /*7260*/  ISETP.GT.AND P0, PT, R3, RZ, P2 ;  /* 0x000000ff0300720c */ /* 0x000fe40001704270 */
[----:B------:R-:W-:Y:S02]  /*7270*/  F2FP.TF32.F32.PACK_B R13, R13 ;  /* 0x0000000dff0d723e */ /* 0x000fe400024050ff */
[----:B------:R-:W-:Y:S02]  /*7280*/  F2FP.TF32.F32.PACK_B R39, R39 ;  /* 0x00000027ff27723e */ /* 0x000fe400024050ff */
[----:B------:R-:W-:-:S02]  /*7290*/  F2FP.TF32.F32.PACK_B R41, R41 ;  /* 0x00000029ff29723e */ /* 0x000fc400024050ff */
[----:B------:R-:W-:Y:S02]  /*72a0*/  F2FP.TF32.F32.PACK_B R43, R43 ;  /* 0x0000002bff2b723e */ /* 0x000fe400024050ff */
[----:B------:R-:W-:Y:S02]  /*72b0*/  F2FP.TF32.F32.PACK_B R45, R45 ;  /* 0x0000002dff2d723e */ /* 0x000fe400024050ff */
[----:B------:R-:W-:Y:S01]  /*72c0*/  F2FP.TF32.F32.PACK_B R47, R47 ;  /* 0x0000002fff2f723e */ /* 0x000fe200024050ff */
[----:B------:R0:W-:Y:S01]  /*72d0*/  @P0 STG.E desc[UR40][R8.64+0x60], R5 ;  /* 0x0000600508000986 */ /* 0x0001e2000c101928 */
[----:B------:R-:W-:Y:S02]  /*72e0*/  ISETP.GT.AND P0, PT, R3, RZ, P1 ;  /* 0x000000ff0300720c */ /* 0x000fe40000f04270 */
[----:B------:R-:W-:Y:S02]  /*72f0*/  F2FP.TF32.F32.PACK_B R49, R49 ;  /* 0x00000031ff31723e */ /* 0x000fe400024050ff */
[----:B------:R-:W-:-:S02]  /*7300*/  F2FP.TF32.F32.PACK_B R51, R51 ;  /* 0x00000033ff33723e */ /* 0x000fc400024050ff */
[----:B------:R-:W-:Y:S02]  /*7310*/  F2FP.TF32.F32.PACK_B R53, R53 ;  /* 0x00000035ff35723e */ /* 0x000fe400024050ff */
[----:B------:R-:W-:Y:S01]  /*7320*/  F2FP.TF32.F32.PACK_B R55, R55 ;  /* 0x00000037ff37723e */ /* 0x000fe200024050ff */
[----:B0-----:R-:W-:-:S04]  /*7330*/  FMUL R5, R72, R90 ;  /* 0x0000005a48057220 */ /* 0x001fc80000400000 */
[----:B------:R-:W-:Y:S01]  /*7340*/  @P0 STG.E desc[UR40][R8.64+0x64], R69 ;  /* 0x0000644508000986 */ /* 0x000fe2000c101928 */
[----:B------:R-:W-:Y:S02]  /*7350*/  ISETP.GT.AND P0, PT, R3, 0x8, P2 ;  /* 0x000000080300780c */ /* 0x000fe40001704270 */
[----:B------:R-:W-:Y:S02]  /*7360*/  ISETP.GT.AND P2, PT, R4, 0x20, PT ;  /* 0x000000200400780c */ /* 0x000fe40003f44270 */
[----:B------:R-:W-:-:S09]  /*7370*/  F2FP.TF32.F32.PACK_B R5, R5 ;  /* 0x00000005ff05723e */ /* 0x000fd200024050ff */
[----:B------:R0:W-:Y:S01]  /*7380*/  @P0 STG.E desc[UR40][R10.64+0x60], R13 ;  /* 0x0000600d0a000986 */ /* 0x0001e2000c101928 */
[----:B------:R-:W-:Y:S02]  /*7390*/  ISETP.GT.AND P0, PT, R3, 0x8, P1 ;  /* 0x000000080300780c */ /* 0x000fe40000f04270 */
[----:B------:R-:W-:Y:S01]  /*73a0*/  ISETP.GT.AND P1, PT, R4, 0x21, PT ;  /* 0x000000210400780c */ /* 0x000fe20003f24270 */
[----:B0-----:R-:W-:-:S10]  /*73b0*/  FMUL R13, R74, R90 ;  /* 0x0000005a4a0d7220 */ /* 0x001fd40000400000 */
[----:B------:R-:W-:Y:S01]  /*73c0*/  @P0 STG.E desc[UR40][R10.64+0x64], R71 ;  /* 0x000064470a000986 */ /* 0x000fe2000c101928 */
[----:B------:R-:W-:Y:S02]  /*73d0*/  ISETP.GT.AND P0, PT, R3, RZ, P2 ;  /* 0x000000ff0300720c */ /* 0x000fe40001704270 */
[----:B------:R-:W-:-:S11]  /*73e0*/  F2FP.TF32.F32.PACK_B R13, R13 ;  /* 0x0000000dff0d723e */ /* 0x000fd600024050ff */
[----:B------:R0:W-:Y:S01]  /*73f0*/  @P0 STG.E desc[UR40][R8.64+0x80], R5 ;  /* 0x0000800508000986 */ /* 0x0001e2000c101928 */
[----:B------:R-:W-:Y:S01]  /*7400*/  ISETP.GT.AND P0, PT, R3, RZ, P1 ;  /* 0x000000ff0300720c */ /* 0x000fe20000f04270 */
[----:B0-----:R-:W-:-:S12]  /*7410*/  FMUL R5, R76, R90 ;  /* 0x0000005a4c057220 */ /* 0x001fd80000400000 */
[----:B------:R-:W-:Y:S01]  /*7420*/  @P0 STG.E desc[UR40][R8.64+0x84], R73 ;  /* 0x0000844908000986 */ /* 0x000fe2000c101928 */
[----:B------:R-:W-:Y:S02]  /*7430*/  ISETP.GT.AND P0, PT, R3, 0x8, P2 ;  /* 0x000000080300780c */ /* 0x000fe40001704270 */
[----:B------:R-:W-:Y:S02]  /*7440*/  F2FP.TF32.F32.PACK_B R5, R5 ;  /* 0x00000005ff05723e */ /* 0x000fe400024050ff */
[----:B------:R-:W-:-:S09]  /*7450*/  ISETP.GT.AND P2, PT, R4, 0x38, PT ;  /* 0x000000380400780c */ /* 0x000fd20003f44270 */
[----:B------:R0:W-:Y:S01]  /*7460*/  @P0 STG.E desc[UR40][R10.64+0x80], R13 ;  /* 0x0000800d0a000986 */ /* 0x0001e2000c101928 */
[----:B------:R-:W-:Y:S01]  /*7470*/  ISETP.GT.AND P0, PT, R3, 0x8, P1 ;  /* 0x000000080300780c */ /* 0x000fe20000f04270 */
[----:B0-----:R-:W-:-:S12]  /*7480*/  FMUL R13, R78, R90 ;  /* 0x0000005a4e0d7220 */ /* 0x001fd80000400000 */
        /* <DEDUP_REMOVED lines=8> */
[----:B------:R-:W-:-:S11]  /*7510*/  F2FP.TF32.F32.PACK_B R5, R5 ;  /* 0x00000005ff05723e */ /* 0x000fd600024050ff */
[----:B------:R0:W-:Y:S01]  /*7520*/  @P0 STG.E desc[UR40][R10.64+0xa0], R13 ;  /* 0x0000a00d0a000986 */ /* 0x0001e2000c101928 */
[C---:B------:R-:W-:Y:S02]  /*7530*/  ISETP.GT.AND P0, PT, R3.reuse, 0x8, P4 ;  /* 0x000000080300780c */ /* 0x040fe40002704270 */
[----:B------:R-:W-:Y:S01]  /*7540*/  ISETP.GT.AND P4, PT, R3, 0x8, P2 ;  /* 0x000000080300780c */ /* 0x000fe20001784270 */
[----:B0-----:R-:W-:-:S10]  /*7550*/  FMUL R13, R82, R90 ;  /* 0x0000005a520d7220 */ /* 0x001fd40000400000 */
[----:B------:R-:W-:Y:S01]  /*7560*/  @P0 STG.E desc[UR40][R10.64+0xa4], R79 ;  /* 0x0000a44f0a000986 */ /* 0x000fe2000c101928 */
[----:B------:R-:W-:Y:S02]  /*7570*/  ISETP.GT.AND P0, PT, R3, RZ, P3 ;  /* 0x000000ff0300720c */ /* 0x000fe40001f04270 */
[----:B------:R-:W-:-:S11]  /*7580*/  F2FP.TF32.F32.PACK_B R13, R13 ;  /* 0x0000000dff0d723e */ /* 0x000fd600024050ff */
[----:B------:R0:W-:Y:S01]  /*7590*/  @P0 STG.E desc[UR40][R8.64+0xc0], R5 ;  /* 0x0000c00508000986 */ /* 0x0001e2000c101928 */
[----:B------:R-:W-:-:S04]  /*75a0*/  ISETP.GT.AND P0, PT, R4, 0x31, PT ;  /* 0x000000310400780c */ /* 0x000fc80003f04270 */
[----:B------:R-:W-:Y:S01]  /*75b0*/  ISETP.GT.AND P1, PT, R3, RZ, P0 ;  /* 0x000000ff0300720c */ /* 0x000fe20000724270 */
[----:B0-----:R-:W-:-:S05]  /*75c0*/  FMUL R5, R84, R90 ;  /* 0x0000005a54057220 */ /* 0x001fca0000400000 */
[----:B------:R-:W-:-:S07]  /*75d0*/  F2FP.TF32.F32.PACK_B R5, R5 ;  /* 0x00000005ff05723e */ /* 0x000fce00024050ff */
[----:B------:R-:W-:Y:S01]  /*75e0*/  @P1 STG.E desc[UR40][R8.64+0xc4], R81 ;  /* 0x0000c45108001986 */ /* 0x000fe2000c101928 */
[----:B------:R-:W-:-:S13]  /*75f0*/  ISETP.GT.AND P1, PT, R3, 0x8, P3 ;  /* 0x000000080300780c */ /* 0x000fda0001f24270 */
[----:B------:R0:W-:Y:S01]  /*7600*/  @P1 STG.E desc[UR40][R10.64+0xc0], R13 ;  /* 0x0000c00d0a001986 */ /* 0x0001e2000c101928 */
[----:B------:R-:W-:-:S13]  /*7610*/  ISETP.GT.AND P1, PT, R3, 0x8, P0 ;  /* 0x000000080300780c */ /* 0x000fda0000724270 */
[----:B------:R-:W-:Y:S01]  /*7620*/  @P1 STG.E desc[UR40][R10.64+0xc4], R83 ;  /* 0x0000c4530a001986 */ /* 0x000fe2000c101928 */
[----:B------:R-:W-:-:S05]  /*7630*/  IADD3 R14, P1, R103, R10, RZ ;  /* 0x0000000a670e7210 */ /* 0x000fca0007f3e0ff */
[----:B------:R-:W-:Y:S01]  /*7640*/  IMAD.X R15, R23, 0x1, R11, P1 ;  /* 0x00000001170f7824 */ /* 0x000fe200008e060b */
[----:B------:R-:W-:-:S13]  /*7650*/  ISETP.GT.AND P1, PT, R3, RZ, P2 ;  /* 0x000000ff0300720c */ /* 0x000fda0001724270 */
[----:B------:R1:W-:Y:S01]  /*7660*/  @P1 STG.E desc[UR40][R8.64+0xe0], R5 ;  /* 0x0000e00508001986 */ /* 0x0003e2000c101928 */
[----:B------:R-:W-:-:S05]  /*7670*/  IADD3 R20, P1, R103, R10, RZ ;  /* 0x0000000a67147210 */ /* 0x000fca0007f3e0ff */
[----:B------:R-:W-:Y:S01]  /*7680*/  IMAD.X R21, R23, 0x1, R11, P1 ;  /* 0x0000000117157824 */ /* 0x000fe200008e060b */
[----:B------:R-:W-:-:S05]  /*7690*/  IADD3 R12, P1, R103, R8, RZ ;  /* 0x00000008670c7210 */ /* 0x000fca0007f3e0ff */
[----:B0-----:R-:W-:Y:S01]  /*76a0*/  IMAD.X R13, R23, 0x1, R9, P1 ;  /* 0x00000001170d7824 */ /* 0x001fe200008e0609 */
[----:B------:R-:W-:Y:S01]  /*76b0*/  ISETP.GT.AND P1, PT, R4, 0x39, PT ;  /* 0x000000390400780c */ /* 0x000fe20003f24270 */
[-C--:B-1----:R-:W-:Y:S01]  /*76c0*/  FMUL R5, R86, R90.reuse ;  /* 0x0000005a56057220 */ /* 0x082fe20000400000 */
[----:B------:R-:W-:Y:S02]  /*76d0*/  FMUL R23, R24, R90 ;  /* 0x0000005a18177220 */ /* 0x000fe40000400000 */
[----:B------:R-:W-:Y:S02]  /*76e0*/  ISETP.GT.AND P5, PT, R3, RZ, P1 ;  /* 0x000000ff0300720c */ /* 0x000fe40000fa4270 */
[----:B------:R-:W-:Y:S02]  /*76f0*/  F2FP.TF32.F32.PACK_B R5, R5 ;  /* 0x00000005ff05723e */ /* 0x000fe400024050ff */
[----:B------:R-:W-:-:S09]  /*7700*/  F2FP.TF32.F32.PACK_B R23, R23 ;  /* 0x00000017ff17723e */ /* 0x000fd200024050ff */
[----:B------:R-:W-:Y:S01]  /*7710*/  @P5 STG.E desc[UR40][R8.64+0xe4], R85 ;  /* 0x0000e45508005986 */ /* 0x000fe2000c101928 */
[----:B------:R-:W-:-:S03]  /*7720*/  ISETP.GT.AND P5, PT, R4, 0x1, PT ;  /* 0x000000010400780c */ /* 0x000fc60003fa4270 */
[----:B------:R0:W-:Y:S01]  /*7730*/  @P4 STG.E desc[UR40][R10.64+0xe0], R5 ;  /* 0x0000e0050a004986 */ /* 0x0001e2000c101928 */
[C---:B------:R-:W-:Y:S02]  /*7740*/  ISETP.GT.AND P4, PT, R3.reuse, 0x8, P1 ;  /* 0x000000080300780c */ /* 0x040fe40000f84270 */
[----:B------:R-:W-:Y:S01]  /*7750*/  ISETP.GT.AND P5, PT, R3, 0x80, P5 ;  /* 0x000000800300780c */ /* 0x000fe20002fa4270 */
[----:B0-----:R-:W-:-:S10]  /*7760*/  FMUL R5, R26, R90 ;  /* 0x0000005a1a057220 */ /* 0x001fd40000400000 */
[----:B------:R0:W-:Y:S01]  /*7770*/  @P4 STG.E desc[UR40][R10.64+0xe4], R87 ;  /* 0x0000e4570a004986 */ /* 0x0001e2000c101928 */
[C---:B------:R-:W-:Y:S01]  /*7780*/  ISETP.GT.AND P4, PT, R3.reuse, 0x80, P6 ;  /* 0x000000800300780c */ /* 0x040fe20003784270 */
[----:B------:R-:W-:Y:S01]  /*7790*/  @P5 IMAD.MOV.U32 R8, RZ, RZ, R12 ;  /* 0x000000ffff085224 */ /* 0x000fe200078e000c */
[----:B------:R-:W-:Y:S01]  /*77a0*/  ISETP.GT.AND P6, PT, R3, 0x88, P6 ;  /* 0x000000880300780c */ /* 0x000fe200037c4270 */
[----:B------:R-:W-:Y:S01]  /*77b0*/  @P5 IMAD.MOV.U32 R9, RZ, RZ, R13 ;  /* 0x000000ffff095224 */ /* 0x000fe200078e000d */
[----:B------:R-:W-:Y:S01]  /*77c0*/  F2FP.TF32.F32.PACK_B R5, R5 ;  /* 0x00000005ff05723e */ /* 0x000fe200024050ff */
[----:B0-----:R-:W-:-:S08]  /*77d0*/  FMUL R11, R28, R90 ;  /* 0x0000005a1c0b7220 */ /* 0x001fd00000400000 */
[----:B------:R-:W-:Y:S01]  /*77e0*/  @P4 STG.E desc[UR40][R12.64], R23 ;  /* 0x000000170c004986 */ /* 0x000fe2000c101928 */
[----:B------:R-:W-:Y:S02]  /*77f0*/  ISETP.NE.AND P4, PT, R56, RZ, PT ;  /* 0x000000ff3800720c */ /* 0x000fe40003f85270 */
[----:B------:R-:W-:Y:S01]  /*7800*/  F2FP.TF32.F32.PACK_B R11, R11 ;  /* 0x0000000bff0b723e */ /* 0x000fe200024050ff */
[----:B------:R-:W-:Y:S01]  /*7810*/  @P5 STG.E desc[UR40][R8.64+0x4], R25 ;  /* 0x0000041908005986 */ /* 0x000fe2000c101928 */
[----:B------:R-:W-:-:S03]  /*7820*/  ISETP.NE.AND P5, PT, R57, RZ, PT ;  /* 0x000000ff3900720c */ /* 0x000fc60003fa5270 */
[----:B------:R0:W-:Y:S01]  /*7830*/  @P6 STG.E desc[UR40][R14.64], R5 ;  /* 0x000000050e006986 */ /* 0x0001e2000c101928 */
[----:B------:R-:W-:-:S04]  /*7840*/  ISETP.GT.AND P6, PT, R4, 0x1, PT ;  /* 0x000000010400780c */ /* 0x000fc80003fc4270 */
[----:B------:R-:W-:Y:S01]  /*7850*/  ISETP.GT.AND P6, PT, R3, 0x88, P6 ;  /* 0x000000880300780c */ /* 0x000fe200037c4270 */
[-C--:B0-----:R-:W-:Y:S01]  /*7860*/  FMUL R5, R30, R90.reuse ;  /* 0x0000005a1e057220 */ /* 0x081fe20000400000 */
[----:B------:R-:W-:-:S04]  /*7870*/  FMUL R15, R50, R90 ;  /* 0x0000005a320f7220 */ /* 0x000fc80000400000 */
[----:B------:R-:W-:-:S07]  /*7880*/  F2FP.TF32.F32.PACK_B R5, R5 ;  /* 0x00000005ff05723e */ /* 0x000fce00024050ff */
[----:B------:R0:W-:Y:S01]  /*7890*/  @P6 STG.E desc[UR40][R20.64+0x4], R27 ;  /* 0x0000041b14006986 */ /* 0x0001e2000c101928 */
[----:B------:R-:W-:Y:S02]  /*78a0*/  ISETP.GT.AND P6, PT, R4, 0x8, PT ;  /* 0x000000080400780c */ /* 0x000fe40003fc4270 */
[----:B------:R-:W-:Y:S02]  /*78b0*/  F2FP.TF32.F32.PACK_B R15, R15 ;  /* 0x0000000fff0f723e */ /* 0x000fe400024050ff */
[----:B------:R-:W-:Y:S01]  /*78c0*/  ISETP.GT.AND P6, PT, R3, 0x80, P6 ;  /* 0x000000800300780c */ /* 0x000fe200037c4270 */
[----:B0-----:R-:W-:-:S05]  /*78d0*/  FMUL R21, R52, R90 ;  /* 0x0000005a34157220 */ /* 0x001fca0000400000 */
[----:B------:R-:W-:-:S07]  /*78e0*/  F2FP.TF32.F32.PACK_B R21, R21 ;  /* 0x00000015ff15723e */ /* 0x000fce00024050ff */
[----:B------:R-:W-:Y:S02]  /*78f0*/  @P6 IMAD.MOV.U32 R8, RZ, RZ, R12 ;  /* 0x000000ffff086224 */ /* 0x000fe400078e000c */
[----:B------:R-:W-:-:S05]  /*7900*/  @P6 IMAD.MOV.U32 R9, RZ, RZ, R13 ;  /* 0x000000ffff096224 */ /* 0x000fca00078e000d */
[----:B------:R0:W-:Y:S01]  /*7910*/  @P6 STG.E desc[UR40][R8.64+0x20], R11 ;  /* 0x0000200b08006986 */ /* 0x0001e2000c101928 */
[----:B------:R-:W-:-:S04]  /*7920*/  ISETP.GT.AND P6, PT, R4, 0x9, PT ;  /* 0x000000090400780c */ /* 0x000fc80003fc4270 */
[----:B------:R-:W-:Y:S01]  /*7930*/  ISETP.GT.AND P6, PT, R3, 0x80, P6 ;  /* 0x000000800300780c */ /* 0x000fe200037c4270 */
[----:B0-----:R-:W-:-:S05]  /*7940*/  FMUL R11, R32, R90 ;  /* 0x0000005a200b7220 */ /* 0x001fca0000400000 */
[----:B------:R-:W-:-:S07]  /*7950*/  F2FP.TF32.F32.PACK_B R11, R11 ;  /* 0x0000000bff0b723e */ /* 0x000fce00024050ff */
[----:B------:R-:W-:Y:S02]  /*7960*/  @P6 IMAD.MOV.U32 R8, RZ, RZ, R12 ;  /* 0x000000ffff086224 */ /* 0x000fe400078e000c */
[----:B------:R-:W-:-:S05]  /*7970*/  @P6 IMAD.MOV.U32 R9, RZ, RZ, R13 ;  /* 0x000000ffff096224 */ /* 0x000fca00078e000d */
[----:B------:R-:W-:Y:S01]  /*7980*/  @P6 STG.E desc[UR40][R8.64+0x24], R29 ;  /* 0x0000241d08006986 */ /* 0x000fe2000c101928 */
[----:B------:R-:W-:-:S04]  /*7990*/  ISETP.GT.AND P6, PT, R4, 0x8, PT ;  /* 0x000000080400780c */ /* 0x000fc80003fc4270 */
[----:B------:R-:W-:-:S13]  /*79a0*/  ISETP.GT.AND P6, PT, R3, 0x88, P6 ;  /* 0x000000880300780c */ /* 0x000fda00037c4270 */
[----:B------:R0:W-:Y:S01]  /*79b0*/  @P6 STG.E desc[UR40][R6.64+0x20], R5 ;  /* 0x0000200506006986 */ /* 0x0001e2000c101928 */
[----:B------:R-:W-:-:S04]  /*79c0*/  ISETP.GT.AND P6, PT, R4, 0x9, PT ;  /* 0x000000090400780c */ /* 0x000fc80003fc4270 */
[----:B------:R-:W-:Y:S01]  /*79d0*/  ISETP.GT.AND P6, PT, R3, 0x88, P6 ;  /* 0x000000880300780c */ /* 0x000fe200037c4270 */
[----:B0-----:R-:W-:-:S05]  /*79e0*/  FMUL R5, R34, R90 ;  /* 0x0000005a22057220 */ /* 0x001fca0000400000 */
[----:B------:R-:W-:-:S07]  /*79f0*/  F2FP.TF32.F32.PACK_B R5, R5 ;  /* 0x00000005ff05723e */ /* 0x000fce00024050ff */
[----:B------:R-:W-:Y:S01]  /*7a00*/  @P6 STG.E desc[UR40][R6.64+0x24], R31 ;  /* 0x0000241f06006986 */ /* 0x000fe2000c101928 */
[----:B------:R-:W-:-:S04]  /*7a10*/  ISETP.GT.AND P6, PT, R4, 0x10, PT ;  /* 0x000000100400780c */ /* 0x000fc80003fc4270 */
[----:B------:R-:W-:-:S13]  /*7a20*/  ISETP.GT.AND P6, PT, R3, 0x80, P6 ;  /* 0x000000800300780c */ /* 0x000fda00037c4270 */
        /* <DEDUP_REMOVED lines=54> */
[----:B------:R0:W-:Y:S01]  /*7d90*/  @P6 STG.E desc[UR40][R6.64+0x80], R5 ;  /* 0x0000800506006986 */ /* 0x0001e2000c101928 */
[----:B------:R-:W-:-:S04]  /*7da0*/  ISETP.GT.AND P6, PT, R4, 0x21, PT ;  /* 0x000000210400780c */ /* 0x000fc80003fc4270 */
[----:B------:R-:W-:-:S13]  /*7db0*/  ISETP.GT.AND P6, PT, R3, 0x88, P6 ;  /* 0x000000880300780c */ /* 0x000fda00037c4270 */
[----:B------:R-:W-:Y:S02]  /*7dc0*/  @P6 IMAD.MOV.U32 R4, RZ, RZ, R6 ;  /* 0x000000ffff046224 */ /* 0x000fe400078e0006 */
[----:B0-----:R-:W-:-:S05]  /*7dd0*/  @P6 IMAD.MOV.U32 R5, RZ, RZ, R7 ;  /* 0x000000ffff056224 */ /* 0x001fca00078e0007 */
[----:B------:R0:W-:Y:S01]  /*7de0*/  @P6 STG.E desc[UR40][R4.64+0x84], R43 ;  /* 0x0000842b04006986 */ /* 0x0001e2000c101928 */
[C---:B------:R-:W-:Y:S02]  /*7df0*/  ISETP.GT.AND P6, PT, R3.reuse, 0x80, P5 ;  /* 0x000000800300780c */ /* 0x040fe40002fc4270 */
[----:B------:R-:W-:-:S11]  /*7e00*/  ISETP.GT.AND P5, PT, R3, 0x88, P5 ;  /* 0x000000880300780c */ /* 0x000fd60002fa4270 */
[----:B0-----:R-:W-:Y:S02]  /*7e10*/  @P6 IMAD.MOV.U32 R4, RZ, RZ, R12 ;  /* 0x000000ffff046224 */ /* 0x001fe400078e000c */
[----:B------:R-:W-:-:S05]  /*7e20*/  @P6 IMAD.MOV.U32 R5, RZ, RZ, R13 ;  /* 0x000000ffff056224 */ /* 0x000fca00078e000d */
[----:B------:R0:W-:Y:S01]  /*7e30*/  @P6 STG.E desc[UR40][R4.64+0xa0], R9 ;  /* 0x0000a00904006986 */ /* 0x0001e2000c101928 */
[C---:B------:R-:W-:Y:S02]  /*7e40*/  ISETP.GT.AND P6, PT, R3.reuse, 0x80, P4 ;  /* 0x000000800300780c */ /* 0x040fe400027c4270 */
[----:B------:R-:W-:Y:S01]  /*7e50*/  ISETP.GT.AND P4, PT, R3, 0x88, P4 ;  /* 0x000000880300780c */ /* 0x000fe20002784270 */
[----:B0-----:R-:W-:-:S10]  /*7e60*/  FMUL R9, R48, R90 ;  /* 0x0000005a30097220 */ /* 0x001fd40000400000 */
[----:B------:R-:W-:Y:S02]  /*7e70*/  @P6 IMAD.MOV.U32 R4, RZ, RZ, R12 ;  /* 0x000000ffff046224 */ /* 0x000fe400078e000c */
[----:B------:R-:W-:Y:S01]  /*7e80*/  @P6 IMAD.MOV.U32 R5, RZ, RZ, R13 ;  /* 0x000000ffff056224 */ /* 0x000fe200078e000d */
[----:B------:R-:W-:-:S04]  /*7e90*/  F2FP.TF32.F32.PACK_B R9, R9 ;  /* 0x00000009ff09723e */ /* 0x000fc800024050ff */
[----:B------:R0:W-:Y:S02]  /*7ea0*/  @P6 STG.E desc[UR40][R4.64+0xa4], R45 ;  /* 0x0000a42d04006986 */ /* 0x0001e4000c101928 */
[----:B0-----:R-:W-:Y:S02]  /*7eb0*/  @P5 IMAD.MOV.U32 R4, RZ, RZ, R6 ;  /* 0x000000ffff045224 */ /* 0x001fe400078e0006 */
[----:B------:R-:W-:-:S05]  /*7ec0*/  @P5 IMAD.MOV.U32 R5, RZ, RZ, R7 ;  /* 0x000000ffff055224 */ /* 0x000fca00078e0007 */
[----:B------:R0:W-:Y:S01]  /*7ed0*/  @P5 STG.E desc[UR40][R4.64+0xa0], R11 ;  /* 0x0000a00b04005986 */ /* 0x0001e2000c101928 */
[C---:B------:R-:W-:Y:S02]  /*7ee0*/  ISETP.GT.AND P5, PT, R3.reuse, 0x80, P3 ;  /* 0x000000800300780c */ /* 0x040fe40001fa4270 */
[----:B------:R-:W-:Y:S01]  /*7ef0*/  ISETP.GT.AND P3, PT, R3, 0x88, P3 ;  /* 0x000000880300780c */ /* 0x000fe20001f64270 */
[----:B0-----:R-:W-:Y:S02]  /*7f00*/  @P4 IMAD.MOV.U32 R4, RZ, RZ, R6 ;  /* 0x000000ffff044224 */ /* 0x001fe400078e0006 */
[----:B------:R-:W-:Y:S01]  /*7f10*/  FMUL R11, R54, R90 ;  /* 0x0000005a360b7220 */ /* 0x000fe20000400000 */
[----:B------:R-:W-:-:S04]  /*7f20*/  @P4 IMAD.MOV.U32 R5, RZ, RZ, R7 ;  /* 0x000000ffff054224 */ /* 0x000fc800078e0007 */
[----:B------:R-:W-:Y:S01]  /*7f30*/  F2FP.TF32.F32.PACK_B R11, R11 ;  /* 0x0000000bff0b723e */ /* 0x000fe200024050ff */
[----:B------:R0:W-:Y:S01]  /*7f40*/  @P4 STG.E desc[UR40][R4.64+0xa4], R47 ;  /* 0x0000a42f04004986 */ /* 0x0001e2000c101928 */
[C---:B------:R-:W-:Y:S02]  /*7f50*/  ISETP.GT.AND P4, PT, R3.reuse, 0x80, P0 ;  /* 0x000000800300780c */ /* 0x040fe40000784270 */
[----:B------:R-:W-:Y:S01]  /*7f60*/  ISETP.GT.AND P0, PT, R3, 0x88, P0 ;  /* 0x000000880300780c */ /* 0x000fe20000704270 */
[----:B0-----:R-:W-:Y:S02]  /*7f70*/  @P5 IMAD.MOV.U32 R4, RZ, RZ, R12 ;  /* 0x000000ffff045224 */ /* 0x001fe400078e000c */
[----:B------:R-:W-:-:S05]  /*7f80*/  @P5 IMAD.MOV.U32 R5, RZ, RZ, R13 ;  /* 0x000000ffff055224 */ /* 0x000fca00078e000d */
        /* <DEDUP_REMOVED lines=10> */
[----:B------:R0:W-:Y:S02]  /*8030*/  @P3 STG.E desc[UR40][R4.64+0xc0], R15 ;  /* 0x0000c00f04003986 */ /* 0x0001e4000c101928 */
[----:B0-----:R-:W-:Y:S02]  /*8040*/  @P0 IMAD.MOV.U32 R4, RZ, RZ, R6 ;  /* 0x000000ffff040224 */ /* 0x001fe400078e0006 */
[----:B------:R-:W-:-:S05]  /*8050*/  @P0 IMAD.MOV.U32 R5, RZ, RZ, R7 ;  /* 0x000000ffff050224 */ /* 0x000fca00078e0007 */
[----:B------:R0:W-:Y:S02]  /*8060*/  @P0 STG.E desc[UR40][R4.64+0xc4], R51 ;  /* 0x0000c43304000986 */ /* 0x0001e4000c101928 */
[----:B0-----:R-:W-:Y:S02]  /*8070*/  @P5 IMAD.MOV.U32 R4, RZ, RZ, R12 ;  /* 0x000000ffff045224 */ /* 0x001fe400078e000c */
[----:B------:R-:W-:-:S05]  /*8080*/  @P5 IMAD.MOV.U32 R5, RZ, RZ, R13 ;  /* 0x000000ffff055224 */ /* 0x000fca00078e000d */
[----:B------:R0:W-:Y:S04]  /*8090*/  @P5 STG.E desc[UR40][R4.64+0xe0], R21 ;  /* 0x0000e01504005986 */ /* 0x0001e8000c101928 */
[----:B------:R1:W-:Y:S01]  /*80a0*/  @P4 STG.E desc[UR40][R12.64+0xe4], R53 ;  /* 0x0000e4350c004986 */ /* 0x0003e2000c101928 */
[----:B0-----:R-:W-:Y:S02]  /*80b0*/  @P2 IMAD.MOV.U32 R4, RZ, RZ, R6 ;  /* 0x000000ffff042224 */ /* 0x001fe400078e0006 */
[----:B------:R-:W-:-:S05]  /*80c0*/  @P2 IMAD.MOV.U32 R5, RZ, RZ, R7 ;  /* 0x000000ffff052224 */ /* 0x000fca00078e0007 */
[----:B------:R1:W-:Y:S04]  /*80d0*/  @P2 STG.E desc[UR40][R4.64+0xe0], R11 ;  /* 0x0000e00b04002986 */ /* 0x0003e8000c101928 */
[----:B------:R1:W-:Y:S02]  /*80e0*/  @P1 STG.E desc[UR40][R6.64+0xe4], R55 ;  /* 0x0000e43706001986 */ /* 0x0003e4000c101928 */
.L_x_156:
[----:B------:R-:W-:Y:S05]  /*80f0*/  BSYNC B0 ;  /* 0x0000000000007941 */ /* 0x000fea0003800000 */
.L_x_32:
[----:B------:R-:W-:Y:S01]  /*8100*/  IADD3 R16, P0, R16, UR38, RZ ;  /* 0x0000002610107c10 */ /* 0x000fe2000ff1e0ff */
[----:B------:R-:W-:Y:S01]  /*8110*/  ULDC.64 UR4, c[0x0][0x650] ;  /* 0x0001940000047ab9 */ /* 0x000fe20000000a00 */
[----:B------:R-:W-:Y:S01]  /*8120*/  PRMT R3, RZ, 0x7610, R3 ;  /* 0x00007610ff037816 */ /* 0x000fe20000000003 */
[----:B-----5:R-:W-:Y:S01]  /*8130*/  IMAD.MOV.U32 R103, RZ, RZ, -0x1 ;  /* 0xffffffffff677424 */ /* 0x020fe200078e00ff */
[----:B------:R-:W-:Y:S01]  /*8140*/  IADD3.X R17, R17, UR37, RZ, P0, !PT ;  /* 0x0000002511117c10 */ /* 0x000fe200087fe4ff */
[----:B------:R-:W-:Y:S01]  /*8150*/  IMAD.MOV.U32 R23, RZ, RZ, -0x1 ;  /* 0xffffffffff177424 */ /* 0x000fe200078e00ff */
[----:B------:R-:W-:-:S04]  /*8160*/  ISETP.GE.U32.AND P0, PT, R16, UR4, PT ;  /* 0x0000000410007c0c */ /* 0x000fc8000bf06070 */
[----:B------:R-:W-:-:S13]  /*8170*/  ISETP.GE.U32.AND.EX P0, PT, R17, UR5, PT, P0 ;  /* 0x0000000511007c0c */ /* 0x000fda000bf06100 */
[----:B------:R-:W-:Y:S05]  /*8180*/  @P0 BRA `(.L_x_157) ;  /* 0x00000004004c0947 */ /* 0x000fea0003800000 */
[----:B-1----:R-:W1:Y:S01]  /*8190*/  LDC.64 R10, c[0x0][0x628] ;  /* 0x00018a00ff0a7b82 */ /* 0x002e620000000a00 */
[----:B0-23--:R-:W0:Y:S01]  /*81a0*/  S2R R12, SR_CTAID.X ;  /* 0x00000000000c7919 */ /* 0x00de220000002500 */
[----:B------:R-:W-:Y:S02]  /*81b0*/  IMAD.MOV.U32 R8, RZ, RZ, R16 ;  /* 0x000000ffff087224 */ /* 0x000fe400078e0010 */
[----:B------:R-:W-:Y:S01]  /*81c0*/  IMAD.MOV.U32 R9, RZ, RZ, R17 ;  /* 0x000000ffff097224 */ /* 0x000fe200078e0011 */
[----:B------:R-:W2:Y:S03]  /*81d0*/  S2R R20, SR_CTAID.Y ;  /* 0x0000000000147919 */ /* 0x000ea60000002600 */
[----:B------:R-:W3:Y:S08]  /*81e0*/  LDC R0, c[0x0][0x630] ;  /* 0x00018c00ff007b82 */ /* 0x000ef00000000800 */
[----:B------:R-:W0:Y:S01]  /*81f0*/  LDC.64 R14, c[0x0][0x620] ;  /* 0x00018800ff0e7b82 */ /* 0x000e220000000a00 */
[----:B-1----:R-:W-:-:S04]  /*8200*/  ISETP.NE.U32.AND P0, PT, R10, RZ, PT ;  /* 0x000000ff0a00720c */ /* 0x002fc80003f05070 */
[----:B------:R-:W-:-:S13]  /*8210*/  ISETP.NE.AND.EX P0, PT, R11, RZ, PT, P0 ;  /* 0x000000ff0b00720c */ /* 0x000fda0003f05300 */
[----:B0-23--:R-:W-:Y:S05]  /*8220*/  @!P0 BRA `(.L_x_158) ;  /* 0x0000000000288947 */ /* 0x00dfea0003800000 */
        /* <DEDUP_REMOVED lines=10> */
.L_x_158:
[-CC-:B------:R-:W-:Y:S01]  /*82d0*/  SHF.R.U64 R23, R8, R0.reuse, R9.reuse ;  /* 0x0000000008177219 */ /* 0x180fe20000001209 */
[----:B------:R-:W0:Y:S01]  /*82e0*/  LDC.64 R26, c[0x0][0x640] ;  /* 0x00019000ff1a7b82 */ /* 0x000e220000000a00 */
[----:B------:R-:W-:Y:S01]  /*82f0*/  SHF.R.U32.HI R0, RZ, R0, R9 ;  /* 0x00000000ff007219 */ /* 0x000fe20000011609 */
[----:B------:R-:W-:Y:S01]  /*8300*/  ULDC UR4, c[0x0][0x150] ;  /* 0x0000540000047ab9 */ /* 0x000fe20000000800 */
[----:B------:R-:W-:Y:S02]  /*8310*/  IADD3 R3, P0, RZ, -R23, RZ ;  /* 0x80000017ff037210 */ /* 0x000fe40007f1e0ff */
[----:B------:R-:W-:-:S03]  /*8320*/  I2FP.F32.U32 R7, R12 ;  /* 0x0000000c00077245 */ /* 0x000fc60000201000 */
[----:B------:R-:W1:Y:S01]  /*8330*/  LDC R6, c[0x0][0x618] ;  /* 0x00018600ff067b82 */ /* 0x000e620000000800 */
[----:B------:R-:W-:Y:S02]  /*8340*/  IMAD.X R5, RZ, RZ, ~R0, P0 ;  /* 0x000000ffff057224 */ /* 0x000fe400000e0e00 */
[----:B------:R-:W-:Y:S01]  /*8350*/  FMUL R7, R7, UR4 ;  /* 0x0000000407077c20 */ /* 0x000fe20008400000 */
[----:B------:R-:W-:Y:S01]  /*8360*/  ULDC UR4, c[0x0][0x154] ;  /* 0x0000550000047ab9 */ /* 0x000fe20000000800 */
[-C--:B------:R-:W-:Y:S02]  /*8370*/  IMAD R0, R5, R14.reuse, RZ ;  /* 0x0000000e05007224 */ /* 0x080fe400078e02ff */
[C---:B------:R-:W-:Y:S01]  /*8380*/  IMAD.WIDE.U32 R4, R3.reuse, R14, R16 ;  /* 0x0000000e03047225 */ /* 0x040fe200078e0010 */
[----:B------:R-:W2:Y:S01]  /*8390*/  LDC R11, c[0x0][0x608] ;  /* 0x00018200ff0b7b82 */ /* 0x000ea20000000800 */
[----:B------:R-:W3:Y:S02]  /*83a0*/  F2I.U32.TRUNC.NTZ R7, R7 ;  /* 0x0000000700077305 */ /* 0x000ee4000020f000 */
[----:B------:R-:W-:-:S04]  /*83b0*/  IMAD R3, R3, R15, R0 ;  /* 0x0000000f03037224 */ /* 0x000fc800078e0200 */
[----:B------:R-:W-:Y:S01]  /*83c0*/  IMAD.IADD R3, R5, 0x1, R3 ;  /* 0x0000000105037824 */ /* 0x000fe200078e0203 */
[----:B------:R-:W5:Y:S01]  /*83d0*/  LDC R8, c[0x0][0x658] ;  /* 0x00019600ff087b82 */ /* 0x000f620000000800 */
[----:B------:R-:W-:Y:S02]  /*83e0*/  I2FP.F32.U32 R5, R20 ;  /* 0x0000001400057245 */ /* 0x000fe40000201000 */
[----:B0-----:R-:W-:-:S04]  /*83f0*/  ISETP.NE.U32.AND P0, PT, R26, RZ, PT ;  /* 0x000000ff1a00720c */ /* 0x001fc80003f05070 */
[----:B------:R-:W-:Y:S01]  /*8400*/  ISETP.NE.AND.EX P0, PT, R27, RZ, PT, P0 ;  /* 0x000000ff1b00720c */ /* 0x000fe20003f05300 */
[----:B------:R-:W0:Y:S01]  /*8410*/  LDC R9, c[0x0][0x144] ;  /* 0x00005100ff097b82 */ /* 0x000e220000000800 */
[-C--:B-1----:R-:W-:Y:S01]  /*8420*/  SHF.R.U64 R13, R4, R6.reuse, R3 ;  /* 0x00000006040d7219 */ /* 0x082fe20000001203 */
[----:B---3--:R-:W-:Y:S01]  /*8430*/  IMAD.MOV R7, RZ, RZ, -R7 ;  /* 0x000000ffff077224 */ /* 0x008fe200078e0a07 */
[----:B------:R-:W-:Y:S01]  /*8440*/  SHF.R.U32.HI R0, RZ, R6, R3 ;  /* 0x00000006ff007219 */ /* 0x000fe20000011603 */
[----:B------:R-:W-:-:S04]  /*8450*/  FMUL R6, R5, UR4 ;  /* 0x0000000405067c20 */ /* 0x000fc80008400000 */
[----:B------:R-:W1:Y:S01]  /*8460*/  LDC R21, c[0x0][0x148] ;  /* 0x00005200ff157b82 */ /* 0x000e620000000800 */
[----:B------:R3:W0:Y:S01]  /*8470*/  F2I.U32.TRUNC.NTZ R14, R6 ;  /* 0x00000006000e7305 */ /* 0x000622000020f000 */
[-CC-:B--2---:R-:W-:Y:S02]  /*8480*/  SHF.R.U64 R10, R13, R11.reuse, R0.reuse ;  /* 0x0000000b0d0a7219 */ /* 0x184fe40000001200 */
[----:B------:R-:W-:-:S04]  /*8490*/  SHF.R.U32.HI R3, RZ, R11, R0 ;  /* 0x0000000bff037219 */ /* 0x000fc80000011600 */
[----:B------:R-:W2:Y:S01]  /*84a0*/  LDC R24, c[0x0][0x648] ;  /* 0x00019200ff187b82 */ /* 0x000ea20000000800 */
[-CC-:B-----5:R-:W-:Y:S02]  /*84b0*/  SHF.R.U64 R15, R10, R8.reuse, R3.reuse ;  /* 0x000000080a0f7219 */ /* 0x1a0fe40000001203 */
[----:B------:R-:W-:-:S03]  /*84c0*/  SHF.R.U32.HI R5, RZ, R8, R3 ;  /* 0x00000008ff057219 */ /* 0x000fc60000011603 */
[----:B------:R-:W-:Y:S02]  /*84d0*/  IMAD.MOV.U32 R4, RZ, RZ, R15 ;  /* 0x000000ffff047224 */ /* 0x000fe400078e000f */
[----:B------:R-:W1:Y:S01]  /*84e0*/  LDC R28, c[0x0][0x638] ;  /* 0x00018e00ff1c7b82 */ /* 0x000e620000000800 */
[----:B0-----:R-:W-:-:S07]  /*84f0*/  IMAD R25, R9, R7, R12 ;  /* 0x0000000709197224 */ /* 0x001fce00078e020c */
[----:B------:R-:W0:Y:S08]  /*8500*/  LDC R29, c[0x0][0x610] ;  /* 0x00018400ff1d7b82 */ /* 0x000e300000000800 */
[----:B------:R-:W0:Y:S01]  /*8510*/  LDC R30, c[0x0][0x600] ;  /* 0x00018000ff1e7b82 */ /* 0x000e220000000800 */
[----:B---3--:R-:W-:Y:S05]  /*8520*/  @!P0 BRA `(.L_x_159) ;  /* 0x0000000000288947 */ /* 0x008fea0003800000 */
[----:B------:R-:W3:Y:S02]  /*8530*/  LDC R0, c[0x0][0x64c] ;  /* 0x00019300ff007b82 */ /* 0x000ee40000000800 */
[----:B---3--:R-:W-:-:S05]  /*8540*/  IADD3 R3, P0, R15, R0, RZ ;  /* 0x000000000f037210 */ /* 0x008fca0007f1e0ff */
        /* <DEDUP_REMOVED lines=8> */
.L_x_159:
[----:B------:R-:W-:Y:S01]  /*85d0*/  ISETP.NE.AND P0, PT, R2, 0x1, PT ;  /* 0x000000010200780c */ /* 0x000fe20003f05270 */
[----:B------:R-:W-:Y:S01]  /*85e0*/  IMAD.MOV R14, RZ, RZ, -R14 ;  /* 0x000000ffff0e7224 */ /* 0x000fe200078e0a0e */
[----:B--2---:R-:W-:Y:S02]  /*85f0*/  SHF.R.U64 R0, R4, R24, R5 ;  /* 0x0000001804007219 */ /* 0x004fe40000001205 */
[----:B------:R-:W-:Y:S02]  /*8600*/  LOP3.LUT R3, R10, R101, RZ, 0xc0, !PT ;  /* 0x000000650a037212 */ /* 0x000fe400078ec0ff */
[----:B------:R-:W-:Y:S01]  /*8610*/  LOP3.LUT R6, R13, R100, RZ, 0xc0, !PT ;  /* 0x000000640d067212 */ /* 0x000fe200078ec0ff */
[----:B------:R-:W-:Y:S02]  /*8620*/  IMAD.MOV R4, RZ, RZ, -R0 ;  /* 0x000000ffff047224 */ /* 0x000fe400078e0a00 */
[----:B------:R-:W-:Y:S02]  /*8630*/  IMAD R0, R96, R0, R3 ;  /* 0x0000000060007224 */ /* 0x000fe400078e0203 */
[----:B-1----:R-:W-:-:S02]  /*8640*/  IMAD R3, R4, R28, R15 ;  /* 0x0000001c04037224 */ /* 0x002fc400078e020f */
[----:B------:R-:W-:Y:S02]  /*8650*/  @P0 IMAD R25, R21, R14, R20 ;  /* 0x0000000e15190224 */ /* 0x000fe400078e0214 */
[----:B0-----:R-:W-:Y:S02]  /*8660*/  IMAD R5, R3, R30, R6 ;  /* 0x0000001e03057224 */ /* 0x001fe400078e0206 */
[----:B------:R-:W-:Y:S02]  /*8670*/  IMAD R0, R0, R29, R25 ;  /* 0x0000001d00007224 */ /* 0x000fe400078e0219 */
[----:B------:R-:W-:-:S03]  /*8680*/  IMAD.MOV.U32 R4, RZ, RZ, 0x1 ;  /* 0x00000001ff047424 */ /* 0x000fc600078e00ff */
[----:B------:R-:W-:Y:S02]  /*8690*/  SEL R103, R5, R0, !P0 ;  /* 0x0000000005677207 */ /* 0x000fe40004000000 */
[----:B------:R-:W-:Y:S02]  /*86a0*/  PRMT R3, R4, 0x7610, R3 ;  /* 0x0000761004037816 */ /* 0x000fe40000000003 */
[----:B------:R-:W-:-:S07]  /*86b0*/  SEL R0, R0, R5, !P0 ;  /* 0x0000000500007207 */ /* 0x000fce0004000000 */
.L_x_157:
[----:B------:R-:W-:Y:S01]  /*86c0*/  LOP3.LUT P0, RZ, R3, 0xff, RZ, 0xc0, !PT ;  /* 0x000000ff03ff7812 */ /* 0x000fe2000780c0ff */
[----:B------:R-:W-:Y:S01]  /*86d0*/  UIMAD.WIDE.U32 UR4, UR42, -0x55555555, URZ ;  /* 0xaaaaaaab2a0478a5 */ /* 0x000fe2000f8e003f */
[----:B------:R-:W-:-:S03]  /*86e0*/  IMAD.MOV.U32 R113, RZ, RZ, R0 ;  /* 0x000000ffff717224 */ /* 0x000fc600078e0000 */
[----:B------:R-:W-:-:S04]  /*86f0*/  USHF.R.U32.HI UR4, URZ, 0x1, UR5 ;  /* 0x000000013f047899 */ /* 0x000fc80008011605 */
[----:B------:R-:W-:-:S04]  /*8700*/  UIMAD UR42, UR4, -0x3, UR42 ;  /* 0xfffffffd042a78a4 */ /* 0x000fc8000f8e022a */
[----:B------:R-:W-:Y:S08]  /*8710*/  @P0 BRA `(.L_x_160) ;  /* 0xffffff8c00600947 */ /* 0x000ff0000383ffff */
[----:B------:R-:W-:Y:S05]  /*8720*/  EXIT ;  /* 0x000000000000794d */ /* 0x000fea0003800000 */
.L_x_7:
        /* <DEDUP_REMOVED lines=26> */
.L_x_162:
[----:B------:R-:W0:Y:S01]  /*88d0*/  LDC.64 R32, c[0x0][0x640] ;  /* 0x00019000ff207b82 */ /* 0x000e220000000a00 */
[-CC-:B------:R-:W-:Y:S01]  /*88e0*/  SHF.R.U64 R22, R14, R8.reuse, R15.reuse ;  /* 0x000000080e167219 */ /* 0x180fe2000000120f */
[----:B------:R-:W-:Y:S01]  /*88f0*/  IMAD.MOV.U32 R25, RZ, RZ, 0x1 ;  /* 0x00000001ff197424 */ /* 0x000fe200078e00ff */
[----:B------:R-:W-:Y:S02]  /*8900*/  SHF.R.U32.HI R7, RZ, R8, R15 ;  /* 0x00000008ff077219 */ /* 0x000fe4000001160f */
[----:B------:R-:W-:-:S03]  /*8910*/  IADD3 R13, P0, RZ, -R22, RZ ;  /* 0x80000016ff0d7210 */ /* 0x000fc60007f1e0ff */
[----:B------:R-:W1:Y:S02]  /*8920*/  LDC R12, c[0x0][0x618] ;  /* 0x00018600ff0c7b82 */ /* 0x000e640000000800 */
[----:B------:R-:W-:Y:S02]  /*8930*/  IMAD.X R7, RZ, RZ, ~R7, P0 ;  /* 0x000000ffff077224 */ /* 0x000fe400000e0e07 */
[----:B------:R-:W-:-:S04]  /*8940*/  IMAD.WIDE.U32 R10, R13, R26, R16 ;  /* 0x0000001a0d0a7225 */ /* 0x000fc800078e0010 */
[----:B------:R-:W2:Y:S01]  /*8950*/  LDC R14, c[0x0][0x608] ;  /* 0x00018200ff0e7b82 */ /* 0x000ea20000000800 */
[----:B------:R-:W-:-:S04]  /*8960*/  IMAD R8, R7, R26, RZ ;  /* 0x0000001a07087224 */ /* 0x000fc800078e02ff */
[----:B------:R-:W-:-:S03]  /*8970*/  IMAD R7, R13, R27, R8 ;  /* 0x0000001b0d077224 */ /* 0x000fc600078e0208 */
[----:B------:R-:W3:Y:S01]  /*8980*/  LDC R30, c[0x0][0x658] ;  /* 0x00019600ff1e7b82 */ /* 0x000ee20000000800 */
[----:B------:R-:W-:Y:S01]  /*8990*/  IMAD.IADD R7, R11, 0x1, R7 ;  /* 0x000000010b077824 */ /* 0x000fe200078e0207 */
[----:B0-----:R-:W-:Y:S01]  /*89a0*/  ISETP.NE.U32.AND P0, PT, R32, RZ, PT ;  /* 0x000000ff2000720c */ /* 0x001fe20003f05070 */
[----:B------:R-:W-:-:S03]  /*89b0*/  IMAD.MOV.U32 R11, RZ, RZ, -0x1 ;  /* 0xffffffffff0b7424 */ /* 0x000fc600078e00ff */
        /* <DEDUP_REMOVED lines=8> */
[-C--:B---3--:R-:W-:Y:S02]  /*8a40*/  SHF.L.U32 R10, R11, R30.reuse, RZ ;  /* 0x0000001e0b0a7219 */ /* 0x088fe400000006ff */
[--C-:B------:R-:W-:Y:S02]  /*8a50*/  SHF.R.U64 R28, R26, R30, R7.reuse ;  /* 0x0000001e1a1c7219 */ /* 0x100fe40000001207 */
[----:B------:R-:W-:Y:S02]  /*8a60*/  LOP3.LUT R27, RZ, R10, RZ, 0x33, !PT ;  /* 0x0000000aff1b7212 */ /* 0x000fe400078e33ff */
[----:B------:R-:W-:Y:S01]  /*8a70*/  SHF.R.U32.HI R11, RZ, R30, R7 ;  /* 0x0000001eff0b7219 */ /* 0x000fe20000011607 */
[----:B------:R-:W3:Y:S01]  /*8a80*/  LDC R29, c[0x0][0x610] ;  /* 0x00018400ff1d7b82 */ /* 0x000ee20000000800 */
[----:B------:R-:W-:Y:S01]  /*8a90*/  IMAD.MOV.U32 R10, RZ, RZ, R28 ;  /* 0x000000ffff0a7224 */ /* 0x000fe200078e001c */
[----:B------:R-:W-:Y:S06]  /*8aa0*/  @!P0 BRA `(.L_x_163) ;  /* 0x0000000000288947 */ /* 0x000fec0003800000 */
        /* <DEDUP_REMOVED lines=10> */
.L_x_163:
[----:B------:R-:W-:Y:S02]  /*8b50*/  ISETP.NE.AND P0, PT, R2, 0x1, PT ;  /* 0x000000010200780c */ /* 0x000fe40003f05270 */
[----:B-1----:R-:W-:Y:S01]  /*8b60*/  SHF.R.U64 R8, R10, R8, R11 ;  /* 0x000000080a087219 */ /* 0x002fe2000000120b */
[----:B0-----:R-:W-:Y:S01]  /*8b70*/  VIADD R11, R21, 0xffffffff ;  /* 0xffffffff150b7836 */ /* 0x001fe20000000000 */
[----:B------:R-:W-:Y:S02]  /*8b80*/  SHF.L.U32 R25, R25, R30, RZ ;  /* 0x0000001e19197219 */ /* 0x000fe400000006ff */
[----:B------:R-:W-:Y:S01]  /*8b90*/  LOP3.LUT R5, R26, R27, RZ, 0xc0, !PT ;  /* 0x0000001b1a057212 */ /* 0x000fe200078ec0ff */
[----:B------:R-:W-:-:S04]  /*8ba0*/  IMAD.MOV R7, RZ, RZ, -R8 ;  /* 0x000000ffff077224 */ /* 0x000fc800078e0a08 */
[----:B------:R-:W-:Y:S02]  /*8bb0*/  IMAD R5, R25, R8, R5 ;  /* 0x0000000819057224 */ /* 0x000fe400078e0205 */
[----:B------:R-:W-:Y:S01]  /*8bc0*/  @P0 IMAD R6, R9, R24, R4 ;  /* 0x0000001809060224 */ /* 0x000fe200078e0204 */
[----:B------:R-:W-:Y:S01]  /*8bd0*/  LOP3.LUT R9, R20, R11, RZ, 0xc0, !PT ;  /* 0x0000000b14097212 */ /* 0x000fe200078ec0ff */
[----:B--2---:R-:W-:Y:S02]  /*8be0*/  IMAD R4, R7, R23, R28 ;  /* 0x0000001707047224 */ /* 0x004fe400078e021c */
[----:B---3--:R-:W-:Y:S02]  /*8bf0*/  IMAD R6, R5, R29, R6 ;  /* 0x0000001d05067224 */ /* 0x008fe400078e0206 */
[----:B------:R-:W-:Y:S02]  /*8c00*/  IMAD R5, R4, R21, R9 ;  /* 0x0000001504057224 */ /* 0x000fe400078e0209 */
[----:B------:R-:W-:-:S02]  /*8c10*/  IMAD.MOV.U32 R8, RZ, RZ, 0x1 ;  /* 0x00000001ff087424 */ /* 0x000fc400078e00ff */
[----:B------:R-:W-:Y:S01]  /*8c20*/  IMAD.MOV.U32 R7, RZ, RZ, R22 ;  /* 0x000000ffff077224 */ /* 0x000fe200078e0016 */
[----:B------:R-:W-:Y:S02]  /*8c30*/  SEL R21, R5, R6, !P0 ;  /* 0x0000000605157207 */ /* 0x000fe40004000000 */
[----:B------:R-:W-:-:S07]  /*8c40*/  SEL R20, R6, R5, !P0 ;  /* 0x0000000506147207 */ /* 0x000fce0004000000 */
.L_x_161:
[----:B------:R-:W-:-:S08]  /*8c50*/  NOP ;  /* 0x0000000000007918 */ /* 0x000fd00000000000 */
[----:B------:R-:W0:-:S00]  /*8c60*/  USETMAXREG.DEALLOC.CTAPOOL 0x28 ;  /* 0x00000028000079c8 */ /* 0x000e0000080e0500 */
[----:B0-----:R-:W-:-:S13]  /*8c70*/  ISETP.NE.AND P0, PT, R3, RZ, PT ;  /* 0x000000ff0300720c */ /* 0x001fda0003f05270 */
[----:B------:R-:W-:Y:S05]  /*8c80*/  @P0 EXIT ;  /* 0x000000000000094d */ /* 0x000fea0003800000 */
[----:B------:R-:W-:Y:S01]  /*8c90*/  LOP3.LUT P0, RZ, R8, 0xff, RZ, 0xc0, !PT ;  /* 0x000000ff08ff7812 */ /* 0x000fe2000780c0ff */
[----:B------:R-:W-:Y:S02]  /*8ca0*/  IMAD.MOV.U32 R3, RZ, RZ, 0x1 ;  /* 0x00000001ff037424 */ /* 0x000fe400078e00ff */
[----:B------:R-:W-:-:S10]  /*8cb0*/  IMAD.MOV.U32 R8, RZ, RZ, RZ ;  /* 0x000000ffff087224 */ /* 0x000fd400078e00ff */
[----:B------:R-:W-:Y:S05]  /*8cc0*/  @!P0 BRA `(.L_x_164) ;  /* 0x0000000c00b08947 */ /* 0x000fea0003800000 */
[----:B------:R-:W0:Y:S01]  /*8cd0*/  LDC R3, c[0x0][0x28c] ;  /* 0x0000a300ff037b82 */ /* 0x000e220000000800 */
[----:B------:R-:W1:Y:S01]  /*8ce0*/  S2R R13, SR_CgaCtaId ;  /* 0x00000000000d7919 */ /* 0x000e620000008800 */
[----:B------:R-:W-:Y:S01]  /*8cf0*/  ULDC UR21, c[0x0][0x658] ;  /* 0x0001960000157ab9 */ /* 0x000fe20000000800 */
[----:B------:R-:W-:Y:S01]  /*8d00*/  UMOV UR4, 0xffffffff ;  /* 0xffffffff00047882 */ /* 0x000fe20000000000 */
[----:B------:R-:W-:Y:S01]  /*8d10*/  BSSY B0, `(.L_x_164) ;  /* 0x00000e7000007945 */ /* 0x000fe20003800000 */
[----:B------:R-:W-:Y:S01]  /*8d20*/  USHF.L.U32 UR4, UR4, UR21, URZ ;  /* 0x0000001504047299 */ /* 0x000fe2000800063f */
[----:B------:R-:W-:Y:S01]  /*8d30*/  IMAD.MOV.U32 R10, RZ, RZ, 0x1 ;  /* 0x00000001ff0a7424 */ /* 0x000fe200078e00ff */
[----:B------:R-:W-:Y:S01]  /*8d40*/  LOP3.LUT R9, R18, 0x2, RZ, 0xfc, !PT ;  /* 0x0000000212097812 */ /* 0x000fe200078efcff */
[----:B------:R-:W-:Y:S01]  /*8d50*/  IMAD.MOV.U32 R8, RZ, RZ, RZ ;  /* 0x000000ffff087224 */ /* 0x000fe200078e00ff */
[----:B------:R-:W-:Y:S01]  /*8d60*/  ULDC UR13, c[0x0][0x600] ;  /* 0x00018000000d7ab9 */ /* 0x000fe20000000800 */
[----:B------:R-:W-:Y:S01]  /*8d70*/  UMOV UR5, 0x1 ;  /* 0x0000000100057882 */ /* 0x000fe20000000000 */
[----:B------:R-:W-:-:S02]  /*8d80*/  UIADD3 UR13, UR13, -0x1, URZ ;  /* 0xffffffff0d0d7890 */ /* 0x000fc4000fffe03f */
[----:B------:R-:W-:Y:S02]  /*8d90*/  USHF.L.U32 UR21, UR5, UR21, URZ ;  /* 0x0000001505157299 */ /* 0x000fe4000800063f */
[----:B------:R-:W-:Y:S01]  /*8da0*/  ULOP3.LUT UR29, URZ, UR4, URZ, 0x33, !UPT ;  /* 0x000000043f1d7292 */ /* 0x000fe2000f8e333f */
[----:B------:R-:W-:Y:S01]  /*8db0*/  ULDC.64 UR14, c[0x0][0x198] ;  /* 0x00006600000e7ab9 */ /* 0x000fe20000000a00 */
[----:B0-----:R-:W-:-:S05]  /*8dc0*/  VIADD R3, R3, 0x7f ;  /* 0x0000007f03037836 */ /* 0x001fca0000000000 */
[----:B------:R-:W-:-:S04]  /*8dd0*/  SHF.R.S32.HI R4, RZ, 0x1f, R3 ;  /* 0x0000001fff047819 */ /* 0x000fc80000011403 */
[----:B------:R-:W-:Y:S01]  /*8de0*/  LEA.HI R4, R4, R3, RZ, 0x7 ;  /* 0x0000000304047211 */ /* 0x000fe200078f38ff */
[C---:B-1----:R-:W-:Y:S02]  /*8df0*/  IMAD.SHL.U32 R12, R13.reuse, 0x20, RZ ;  /* 0x000000200d0c7824 */ /* 0x042fe400078e00ff */
[----:B------:R-:W-:Y:S01]  /*8e00*/  IMAD.SHL.U32 R13, R13, 0x400, RZ ;  /* 0x000004000d0d7824 */ /* 0x000fe200078e00ff */
[----:B------:R-:W-:Y:S01]  /*8e10*/  SHF.R.S32.HI R11, RZ, 0x7, R4 ;  /* 0x00000007ff0b7819 */ /* 0x000fe20000011404 */
[----:B------:R-:W-:Y:S01]  /*8e20*/  IMAD.MOV.U32 R3, RZ, RZ, 0x1 ;  /* 0x00000001ff037424 */ /* 0x000fe200078e00ff */
[----:B------:R-:W-:Y:S02]  /*8e30*/  LOP3.LUT R12, R12, 0x20, RZ, 0xc0, !PT ;  /* 0x000000200c0c7812 */ /* 0x000fe400078ec0ff */
[----:B------:R-:W-:Y:S01]  /*8e40*/  LOP3.LUT R13, R13, 0x400, RZ, 0xc0, !PT ;  /* 0x000004000d0d7812 */ /* 0x000fe200078ec0ff */
[----:B------:R-:W-:-:S07]  /*8e50*/  VIADD R19, R11, 0x1 ;  /* 0x000000010b137836 */ /* 0x000fce0000000000 */
.L_x_175:
[----:B------:R-:W-:-:S03]  /*8e60*/  UMOV UR4, 0xffffffff ;  /* 0xffffffff00047882 */ /* 0x000fc60000000000 */
[----:B------:R-:W-:Y:S05]  /*8e70*/  BRA.DIV UR4, `(.L_x_165) ;  /* 0x0000001204087947 */ /* 0x000fea000b800000 */
[----:B------:R-:W-:-:S13]  /*8e80*/  ELECT P6, URZ, PT ;  /* 0x00000000003f782f */ /* 0x000fda00038c0000 */
.L_x_185:
[----:B------:R-:W0:Y:S01]  /*8e90*/  LDC R4, c[0x0][0x28c] ;  /* 0x0000a300ff047b82 */ /* 0x000e220000000800 */
[----:B------:R-:W-:Y:S01]  /*8ea0*/  BSSY B1, `(.L_x_166) ;  /* 0x000005a000017945 */ /* 0x000fe20003800000 */
[----:B0-----:R-:W-:-:S13]  /*8eb0*/  ISETP.LT.OR P6, PT, R4, 0x1, !P6 ;  /* 0x000000010400780c */ /* 0x001fda00077c1670 */
[----:B------:R-:W-:Y:S05]  /*8ec0*/  @P6 BRA `(.L_x_167) ;  /* 0x00000004005c6947 */ /* 0x000fea0003800000 */
[----:B------:R-:W-:Y:S02]  /*8ed0*/  IMAD.SHL.U32 R20, R20, 0x100, RZ ;  /* 0x0000010014147824 */ /* 0x000fe400078e00ff */
[----:B------:R-:W-:Y:S02]  /*8ee0*/  IMAD R21, R21, 0x40, R12 ;  /* 0x0000004015157824 */ /* 0x000fe400078e020c */
[----:B------:R-:W-:Y:S02]  /*8ef0*/  IMAD.MOV.U32 R22, RZ, RZ, RZ ;  /* 0x000000ffff167224 */ /* 0x000fe400078e00ff */
[----:B------:R-:W-:Y:S02]  /*8f00*/  IMAD.MOV.U32 R4, RZ, RZ, R19 ;  /* 0x000000ffff047224 */ /* 0x000fe400078e0013 */
[----:B------:R-:W-:Y:S02]  /*8f10*/  IMAD.MOV.U32 R5, RZ, RZ, R3 ;  /* 0x000000ffff057224 */ /* 0x000fe400078e0003 */
[----:B------:R-:W-:-:S07]  /*8f20*/  IMAD.MOV.U32 R6, RZ, RZ, R8 ;  /* 0x000000ffff067224 */ /* 0x000fce00078e0008 */
.L_x_170:
[----:B------:R-:W0:Y:S01]  /*8f30*/  S2R R15, SR_CgaCtaId ;  /* 0x00000000000f7919 */ /* 0x000e220000008800 */
[----:B------:R-:W-:Y:S02]  /*8f40*/  MOV R14, 0x400 ;  /* 0x00000400000e7802 */ /* 0x000fe40000000f00 */
[----:B------:R-:W-:Y:S02]  /*8f50*/  ISETP.NE.AND P1, PT, R0, RZ, PT ;  /* 0x000000ff0000720c */ /* 0x000fe40003f25270 */
[----:B0-----:R-:W-:Y:S02]  /*8f60*/  LEA R25, R15, R14, 0x18 ;  /* 0x0000000e0f197211 */ /* 0x001fe400078ec0ff */
[----:B------:R-:W-:-:S09]  /*8f70*/  SHF.L.U32 R14, R5, 0x1f, RZ ;  /* 0x0000001f050e7819 */ /* 0x000fd200000006ff */
[----:B------:R-:W0:Y:S01]  /*8f80*/  @!P1 LDC R15, c[0x0][0x500] ;  /* 0x00014000ff0f9b82 */ /* 0x000e220000000800 */
[----:B------:R-:W-:-:S04]  /*8f90*/  IMAD R23, R6, 0x8, R25 ;  /* 0x0000000806177824 */ /* 0x000fc800078e0219 */
[----:B------:R-:W1:Y:S02]  /*8fa0*/  SYNCS.PHASECHK.TRANS64.TRYWAIT P0, [R23+URZ+0x18], R14 ;  /* 0x0000180e170075a7 */ /* 0x000e64000800017f */
[----:B-1----:R-:W-:Y:S05]  /*8fb0*/  @!P0 BRA `(.L_x_168) ;  /* 0x0000000c00d88947 */ /* 0x002fea0003800000 */
.L_x_186:
[----:B-1----:R-:W-:Y:S01]  /*8fc0*/  PRMT R14, R9, 0x9910, RZ ;  /* 0x00009910090e7816 */ /* 0x002fe200000000ff */
[----:B0-----:R0:W-:Y:S03]  /*8fd0*/  @!P1 SYNCS.ARRIVE.TRANS64 RZ, [R23+URZ], R15 ;  /* 0x0000000f17ff99a7 */ /* 0x0011e6000800003f */
[----:B------:R-:W-:-:S13]  /*8fe0*/  ISETP.NE.AND P0, PT, R14, 0x2, PT ;  /* 0x000000020e00780c */ /* 0x000fda0003f05270 */
[----:B0-----:R-:W-:Y:S05]  /*8ff0*/  @P0 BRA `(.L_x_169) ;  /* 0x0000000000040947 */ /* 0x001fea0003800000 */
[----:B------:R-:W-:Y:S01]  /*9000*/  BPT.TRAP 0x1 ;  /* 0x000000040000795c */ /* 0x000fe20000300000 */
.L_x_169:
[----:B------:R-:W-:Y:S01]  /*9010*/  IMAD R14, R6, 0x20000, R25 ;  /* 0x00020000060e7824 */ /* 0x000fe200078e0219 */
[----:B------:R-:W-:Y:S01]  /*9020*/  R2UR UR10, R22 ;  /* 0x00000000160a72ca */ /* 0x000fe200000e0000 */
[----:B------:R-:W-:Y:S01]  /*9030*/  UIADD3 UR22, UP0, UR14, 0xf0, URZ ;  /* 0x000000f00e167890 */ /* 0x000fe2000ff1e03f */
[----:B------:R-:W-:Y:S01]  /*9040*/  R2UR UR9, R23 ;  /* 0x00000000170972ca */ /* 0x000fe200000e0000 */
[----:B------:R-:W-:Y:S01]  /*9050*/  VIADD R4, R4, 0xffffffff ;  /* 0xffffffff04047836 */ /* 0x000fe20000000000 */
[----:B------:R-:W-:Y:S01]  /*9060*/  R2UR UR40, R14 ;  /* 0x000000000e2872ca */ /* 0x000fe200000e0000 */
[----:B------:R-:W-:Y:S01]  /*9070*/  IMAD R14, R6, 0x2000, R13 ;  /* 0x00002000060e7824 */ /* 0x000fe200078e020d */
[----:B------:R-:W-:Y:S01]  /*9080*/  R2UR UR11, R20 ;  /* 0x00000000140b72ca */ /* 0x000fe200000e0000 */
[----:B------:R-:W-:Y:S01]  /*9090*/  UIADD3.X UR23, URZ, UR15, URZ, UP0, !UPT ;  /* 0x0000000f3f177290 */ /* 0x000fe200087fe43f */
[----:B------:R-:W-:Y:S01]  /*90a0*/  R2UR UR12, R7 ;  /* 0x00000000070c72ca */ /* 0x000fe200000e0000 */
[----:B------:R-:W-:Y:S01]  /*90b0*/  IMAD R14, R14, 0x4, R25 ;  /* 0x000000040e0e7824 */ /* 0x000fe200078e0219 */
[----:B------:R-:W-:Y:S01]  /*90c0*/  R2UR UR35, R21 ;  /* 0x00000000152372ca */ /* 0x000fe200000e0000 */
[----:B------:R-:W-:Y:S01]  /*90d0*/  UIADD3 UR4, UP1, UR14, 0x1f0, URZ ;  /* 0x000001f00e047890 */ /* 0x000fe2000ff3e03f */
[----:B------:R-:W-:Y:S01]  /*90e0*/  ISETP.GT.AND P1, PT, R4, 0x1, PT ;  /* 0x000000010400780c */ /* 0x000fe20003f24270 */
[----:B------:R-:W-:Y:S01]  /*90f0*/  UIADD3 UR58, UR10, 0x20, URZ ;  /* 0x000000200a3a7890 */ /* 0x000fe2000fffe03f */
[----:B------:R-:W-:Y:S01]  /*9100*/  R2UR UR18, R14 ;  /* 0x000000000e1272ca */ /* 0x000fe200000e0000 */
[----:B------:R-:W-:Y:S01]  /*9110*/  UIADD3 UR50, UR10, 0x40, URZ ;  /* 0x000000400a327890 */ /* 0x000fe2000fffe03f */
[----:B------:R-:W-:Y:S01]  /*9120*/  VIADD R6, R6, 0x1 ;  /* 0x0000000106067836 */ /* 0x000fe20000000000 */
[----:B------:R-:W-:Y:S01]  /*9130*/  UIADD3 UR8, UR40, 0x100, URZ ;  /* 0x0000010028087890 */ /* 0x000fe2000fffe03f */
[----:B------:R-:W-:Y:S01]  /*9140*/  VIADD R22, R22, 0x80 ;  /* 0x0000008016167836 */ /* 0x000fe20000000000 */
[----:B------:R-:W-:-:S02]  /*9150*/  UIADD3 UR56, UR40, 0x8100, URZ ;  /* 0x0000810028387890 */ /* 0x000fc4000fffe03f */
[----:B------:R-:W-:Y:S01]  /*9160*/  UIADD3 UR48, UR40, 0x10100, URZ ;  /* 0x0001010028307890 */ /* 0x000fe2000fffe03f */
[C---:B------:R-:W-:Y:S01]  /*9170*/  ISETP.NE.AND P0, PT, R6.reuse, 0x3, PT ;  /* 0x000000030600780c */ /* 0x040fe20003f05270 */
[----:B------:R-:W-:Y:S02]  /*9180*/  UIADD3 UR42, UR10, 0x60, URZ ;  /* 0x000000600a2a7890 */ /* 0x000fe4000fffe03f */
[----:B------:R-:W-:Y:S01]  /*9190*/  UIADD3 UR40, UR40, 0x18100, URZ ;  /* 0x0001810028287890 */ /* 0x000fe2000fffe03f */
[----:B------:R-:W-:Y:S01]  /*91a0*/  SEL R14, RZ, 0x1, P0 ;  /* 0x00000001ff0e7807 */ /* 0x000fe20000000000 */
[----:B------:R-:W-:Y:S01]  /*91b0*/  UMOV UR6, 0x0 ;  /* 0x0000000000067882 */ /* 0x000fe20000000000 */
[----:B------:R-:W-:Y:S01]  /*91c0*/  UMOV UR7, 0x10000000 ;  /* 0x1000000000077882 */ /* 0x000fe20000000000 */
[----:B------:R-:W-:Y:S01]  /*91d0*/  UIADD3.X UR5, URZ, UR15, URZ, UP1, !UPT ;  /* 0x0000000f3f057290 */ /* 0x000fe20008ffe43f */
[----:B------:R0:W-:Y:S01]  /*91e0*/  UTMALDG.3D [UR8], [UR22], desc[UR6] ;  /* 0x00000608160075b4 */ /* 0x0001e20008011000 */
[----:B------:R-:W-:Y:S01]  /*91f0*/  UIADD3 UR32, UR18, 0x60100, URZ ;  /* 0x0006010012207890 */ /* 0x000fe2000fffe03f */
[----:B------:R-:W-:Y:S01]  /*9200*/  LOP3.LUT R5, R5, R14, RZ, 0x3c, !PT ;  /* 0x0000000e05057212 */ /* 0x000fe200078e3cff */
[----:B------:R-:W-:Y:S01]  /*9210*/  UIADD3 UR24, UR18, 0x62100, URZ ;  /* 0x0006210012187890 */ /* 0x000fe2000fffe03f */
[----:B------:R-:W-:Y:S01]  /*9220*/  SEL R6, R6, RZ, P0 ;  /* 0x000000ff06067207 */ /* 0x000fe20000000000 */
[----:B------:R-:W-:Y:S01]  /*9230*/  UIADD3 UR16, UR18, 0x64100, URZ ;  /* 0x0006410012107890 */ /* 0x000fe2000fffe03f */
[----:B------:R-:W-:Y:S01]  /*9240*/  UMOV UR57, UR9 ;  /* 0x0000000900397c82 */ /* 0x000fe20008000000 */
        /* <DEDUP_REMOVED lines=8> */
[----:B------:R1:W-:Y:S01]  /*92d0*/  UTMALDG.3D [UR56], [UR22], desc[UR6] ;  /* 0x00000638160075b4 */ /* 0x0003e20008011000 */
[----:B------:R-:W-:Y:S01]  /*92e0*/  UMOV UR30, 0x30000 ;  /* 0x00030000001e7882 */ /* 0x000fe20000000000 */
[----:B------:R-:W-:Y:S01]  /*92f0*/  UMOV UR33, UR9 ;  /* 0x0000000900217c82 */ /* 0x000fe20008000000 */
[----:B------:R-:W-:Y:S01]  /*9300*/  UMOV UR34, UR10 ;  /* 0x0000000a00227c82 */ /* 0x000fe20008000000 */
[----:B------:R-:W-:Y:S01]  /*9310*/  UMOV UR36, UR12 ;  /* 0x0000000c00247c82 */ /* 0x000fe20008000000 */
[----:B------:R-:W-:Y:S01]  /*9320*/  UMOV UR25, UR9 ;  /* 0x0000000900197c82 */ /* 0x000fe20008000000 */
[----:B------:R-:W-:Y:S01]  /*9330*/  UMOV UR27, UR35 ;  /* 0x00000023001b7c82 */ /* 0x000fe20008000000 */
[----:B------:R-:W-:Y:S01]  /*9340*/  UMOV UR28, UR12 ;  /* 0x0000000c001c7c82 */ /* 0x000fe20008000000 */
[----:B0-----:R-:W-:Y:S01]  /*9350*/  UIADD3 UR8, UR18, 0x66100, URZ ;  /* 0x0006610012087890 */ /* 0x001fe2000fffe03f */
[----:B------:R1:W-:Y:S01]  /*9360*/  UTMALDG.3D [UR48], [UR22], desc[UR6] ;  /* 0x00000630160075b4 */ /* 0x0003e20008011000 */
        /* <DEDUP_REMOVED lines=8> */
[----:B------:R1:W-:Y:S01]  /*93f0*/  UTMALDG.3D.MULTICAST [UR32], [UR4], UR30, desc[UR6] ;  /* 0x00000620040073b4 */ /* 0x0003e2000801181e */
[----:B------:R1:W-:Y:S01]  /*9400*/  UTMALDG.3D.MULTICAST [UR24], [UR4], UR30, desc[UR6] ;  /* 0x00000618040073b4 */ /* 0x0003e2000801181e */
[----:B------:R1:W-:Y:S01]  /*9410*/  UTMALDG.3D.MULTICAST [UR16], [UR4], UR30, desc[UR6] ;  /* 0x00000610040073b4 */ /* 0x0003e2000801181e */
[----:B------:R1:W-:Y:S02]  /*9420*/  UTMALDG.3D.MULTICAST [UR8], [UR4], UR30, desc[UR6] ;  /* 0x00000608040073b4 */ /* 0x0003e4000801181e */
[----:B-1----:R-:W-:Y:S05]  /*9430*/  @P1 BRA `(.L_x_170) ;  /* 0xfffffff800bc1947 */ /* 0x002fea000383ffff */
.L_x_167:
[----:B------:R-:W-:Y:S05]  /*9440*/  BSYNC B1 ;  /* 0x0000000000017941 */ /* 0x000fea0003800000 */
.L_x_166:
[----:B------:R-:W-:Y:S01]  /*9450*/  LOP3.LUT P1, RZ, R10, 0xff, RZ, 0xc0, !PT ;  /* 0x000000ff0aff7812 */ /* 0x000fe2000782c0ff */
[C---:B------:R-:W-:Y:S01]  /*9460*/  IMAD.IADD R7, R11.reuse, 0x1, R8 ;  /* 0x000000010b077824 */ /* 0x040fe200078e0208 */
[----:B------:R-:W-:Y:S01]  /*9470*/  ULDC.64 UR4, c[0x0][0x650] ;  /* 0x0001940000047ab9 */ /* 0x000fe20000000a00 */
[----:B------:R-:W-:Y:S01]  /*9480*/  ISETP.GE.U32.AND P2, PT, R11, 0x3, PT ;  /* 0x000000030b00780c */ /* 0x000fe20003f46070 */
[----:B------:R-:W-:Y:S01]  /*9490*/  BSSY B1, `(.L_x_171) ;  /* 0x000006c000017945 */ /* 0x000fe20003800000 */
[----:B------:R-:W-:Y:S01]  /*94a0*/  IMAD.MOV.U32 R20, RZ, RZ, -0x1 ;  /* 0xffffffffff147424 */ /* 0x000fe200078e00ff */
[----:B------:R-:W-:Y:S01]  /*94b0*/  ISETP.GT.U32.AND P0, PT, R7, 0x2, PT ;  /* 0x000000020700780c */ /* 0x000fe20003f04070 */
[----:B------:R-:W-:Y:S01]  /*94c0*/  IMAD.MOV.U32 R21, RZ, RZ, -0x1 ;  /* 0xffffffffff157424 */ /* 0x000fe200078e00ff */
[----:B------:R-:W-:Y:S02]  /*94d0*/  PRMT R10, RZ, 0x7610, R10 ;  /* 0x00007610ff0a7816 */ /* 0x000fe4000000000a */
[----:B------:R-:W-:-:S03]  /*94e0*/  ISETP.LT.U32.AND P0, PT, R11, 0x3, P0 ;  /* 0x000000030b00780c */ /* 0x000fc60000701070 */
[----:B------:R-:W0:Y:S01]  /*94f0*/  @P1 S2R R5, SR_CgaCtaId ;  /* 0x0000000000051919 */ /* 0x000e220000008800 */
[----:B------:R-:W-:-:S04]  /*9500*/  @P1 MOV R4, 0x400 ;  /* 0x0000040000041802 */ /* 0x000fc80000000f00 */
[----:B0-----:R-:W-:Y:S01]  /*9510*/  @P1 LEA R6, R5, R4, 0x18 ;  /* 0x0000000405061211 */ /* 0x001fe200078ec0ff */
[----:B------:R-:W-:Y:S01]  /*9520*/  IMAD.WIDE.U32 R4, R7, -0x55555555, RZ ;  /* 0xaaaaaaab07047825 */ /* 0x000fe200078e00ff */
[----:B------:R-:W-:Y:S02]  /*9530*/  SEL R4, RZ, 0x1, !P0 ;  /* 0x00000001ff047807 */ /* 0x000fe40004000000 */
[----:B------:R0:W-:Y:S01]  /*9540*/  @P1 SYNCS.ARRIVE.TRANS64.A1T0 RZ, [R6+URZ+0x48], RZ ;  /* 0x000048ff06ff19a7 */ /* 0x0001e2000810003f */
[----:B------:R-:W-:Y:S02]  /*9550*/  IADD3 R16, P1, R16, UR38, RZ ;  /* 0x0000002610107c10 */ /* 0x000fe4000ff3e0ff */
[----:B------:R-:W-:Y:S02]  /*9560*/  LOP3.LUT R3, R3, R4, RZ, 0x3c, !PT ;  /* 0x0000000403037212 */ /* 0x000fe400078e3cff */
[----:B------:R-:W-:Y:S02]  /*9570*/  IADD3.X R17, R17, UR37, RZ, P1, !PT ;  /* 0x0000002511117c10 */ /* 0x000fe40008ffe4ff */
[----:B------:R-:W-:-:S02]  /*9580*/  ISETP.GE.U32.AND P0, PT, R16, UR4, PT ;  /* 0x0000000410007c0c */ /* 0x000fc4000bf06070 */
[----:B0-----:R-:W-:Y:S02]  /*9590*/  SHF.R.U32.HI R6, RZ, 0x1, R5 ;  /* 0x00000001ff067819 */ /* 0x001fe40000011605 */
[----:B------:R-:W-:Y:S02]  /*95a0*/  ISETP.GE.U32.AND.EX P0, PT, R17, UR5, PT, P0 ;  /* 0x0000000511007c0c */ /* 0x000fe4000bf06100 */
[----:B------:R-:W-:Y:S01]  /*95b0*/  @P2 LOP3.LUT R3, R3, 0x1, R6, 0x78, !PT ;  /* 0x0000000103032812 */ /* 0x000fe200078e7806 */
[----:B------:R-:W-:Y:S01]  /*95c0*/  IMAD R8, R6, -0x3, R7 ;  /* 0xfffffffd06087824 */ /* 0x000fe200078e0207 */
[----:B------:R-:W-:Y:S01]  /*95d0*/  PRMT R4, RZ, 0x7610, R4 ;  /* 0x00007610ff047816 */ /* 0x000fe20000000004 */
[----:B------:R-:W-:-:S08]  /*95e0*/  IMAD.MOV.U32 R7, RZ, RZ, -0x1 ;  /* 0xffffffffff077424 */ /* 0x000fd000078e00ff */
[----:B------:R-:W-:Y:S05]  /*95f0*/  @P0 BRA `(.L_x_172) ;  /* 0x0000000400540947 */ /* 0x000fea0003800000 */
[----:B------:R-:W0:Y:S01]  /*9600*/  S2R R15, SR_CTAID.X ;  /* 0x00000000000f7919 */ /* 0x000e220000002500 */
[----:B------:R-:W-:Y:S01]  /*9610*/  ULDC.64 UR4, c[0x0][0x628] ;  /* 0x00018a0000047ab9 */ /* 0x000fe20000000a00 */
[----:B------:R-:W-:Y:S01]  /*9620*/  ULDC UR7, c[0x0][0x630] ;  /* 0x00018c0000077ab9 */ /* 0x000fe20000000800 */
[----:B------:R-:W-:Y:S01]  /*9630*/  ISETP.NE.U32.AND P0, PT, RZ, UR4, PT ;  /* 0x00000004ff007c0c */ /* 0x000fe2000bf05070 */
[----:B------:R-:W1:Y:S01]  /*9640*/  S2R R20, SR_CTAID.Y ;  /* 0x0000000000147919 */ /* 0x000e620000002600 */
[----:B------:R-:W-:Y:S01]  /*9650*/  ULDC UR8, c[0x0][0x150] ;  /* 0x0000540000087ab9 */ /* 0x000fe20000000800 */
[----:B------:R-:W-:Y:S01]  /*9660*/  IMAD.MOV.U32 R4, RZ, RZ, R16 ;  /* 0x000000ffff047224 */ /* 0x000fe200078e0010 */
[----:B------:R-:W-:Y:S01]  /*9670*/  ISETP.NE.AND.EX P0, PT, RZ, UR5, PT, P0 ;  /* 0x00000005ff007c0c */ /* 0x000fe2000bf05300 */
[----:B------:R-:W-:Y:S01]  /*9680*/  IMAD.MOV.U32 R5, RZ, RZ, R17 ;  /* 0x000000ffff057224 */ /* 0x000fe200078e0011 */
[----:B0-----:R-:W-:-:S11]  /*9690*/  I2FP.F32.U32 R22, R15 ;  /* 0x0000000f00167245 */ /* 0x001fd60000201000 */
[----:B------:R-:W-:Y:S05]  /*96a0*/  @!P0 BRA `(.L_x_173) ;  /* 0x0000000000288947 */ /* 0x000fea0003800000 */
[----:B------:R-:W-:Y:S02]  /*96b0*/  ULDC UR6, c[0x0][0x634] ;  /* 0x00018d0000067ab9 */ /* 0x000fe40000000800 */
[----:B------:R-:W-:-:S05]  /*96c0*/  IADD3 R5, P0, R16, UR6, RZ ;  /* 0x0000000610057c10 */ /* 0x000fca000ff1e0ff */
[----:B------:R-:W-:-:S04]  /*96d0*/  IMAD.X R21, RZ, RZ, R17, P0 ;  /* 0x000000ffff157224 */ /* 0x000fc800000e0611 */
[----:B------:R-:W-:-:S04]  /*96e0*/  IMAD.WIDE.U32 R6, R21, UR4, RZ ;  /* 0x0000000415067c25 */ /* 0x000fc8000f8e00ff */
[----:B------:R-:W-:-:S04]  /*96f0*/  IMAD.WIDE.U32 R6, P0, R5, UR5, R6 ;  /* 0x0000000505067c25 */ /* 0x000fc8000f800006 */
[----:B------:R-:W-:-:S04]  /*9700*/  IMAD.WIDE.U32 R4, R5, UR4, RZ ;  /* 0x0000000405047c25 */ /* 0x000fc8000f8e00ff */
[----:B------:R-:W-:Y:S01]  /*9710*/  IMAD.MOV.U32 R4, RZ, RZ, R7 ;  /* 0x000000ffff047224 */ /* 0x000fe200078e0007 */
[----:B------:R-:W-:Y:S01]  /*9720*/  IADD3 RZ, P1, R5, R6, RZ ;  /* 0x0000000605ff7210 */ /* 0x000fe20007f3e0ff */
[----:B------:R-:W-:-:S04]  /*9730*/  IMAD.X R5, RZ, RZ, RZ, P0 ;  /* 0x000000ffff057224 */ /* 0x000fc800000e06ff */
[----:B------:R-:W-:-:S08]  /*9740*/  IMAD.WIDE.U32.X R4, R21, UR5, R4, P1 ;  /* 0x0000000515047c25 */ /* 0x000fd000088e0404 */
.L_x_173:
[--C-:B------:R-:W-:Y:S01]  /*9750*/  SHF.R.U64 R14, R4, UR7, R5.reuse ;  /* 0x00000007040e7c19 */ /* 0x100fe20008001205 */
[----:B------:R-:W-:Y:S01]  /*9760*/  FMUL R22, R22, UR8 ;  /* 0x0000000816167c20 */ /* 0x000fe20008400000 */
[----:B------:R-:W-:Y:S01]  /*9770*/  SHF.R.U32.HI R4, RZ, UR7, R5 ;  /* 0x00000007ff047c19 */ /* 0x000fe20008011605 */
[----:B------:R-:W0:Y:S01]  /*9780*/  LDC R6, c[0x0][0x144] ;  /* 0x00005100ff067b82 */ /* 0x000e220000000800 */
[----:B------:R-:W-:Y:S01]  /*9790*/  IADD3 R5, P0, RZ, -R14, RZ ;  /* 0x8000000eff057210 */ /* 0x000fe20007f1e0ff */
[----:B------:R-:W-:Y:S01]  /*97a0*/  ULDC UR6, c[0x0][0x154] ;  /* 0x0000550000067ab9 */ /* 0x000fe20000000800 */
[----:B-1----:R-:W-:Y:S01]  /*97b0*/  I2FP.F32.U32 R7, R20 ;  /* 0x0000001400077245 */ /* 0x002fe20000201000 */
[----:B------:R-:W1:Y:S01]  /*97c0*/  F2I.U32.TRUNC.NTZ R22, R22 ;  /* 0x0000001600167305 */ /* 0x000e62000020f000 */
[----:B------:R-:W-:Y:S01]  /*97d0*/  ULDC.64 UR4, c[0x0][0x620] ;  /* 0x0001880000047ab9 */ /* 0x000fe20000000a00 */
[----:B------:R-:W-:Y:S01]  /*97e0*/  IMAD.X R4, RZ, RZ, ~R4, P0 ;  /* 0x000000ffff047224 */ /* 0x000fe200000e0e04 */
[----:B------:R-:W-:Y:S01]  /*97f0*/  ISETP.NE.AND P2, PT, R2, 0x1, PT ;  /* 0x000000010200780c */ /* 0x000fe20003f45270 */
[----:B------:R-:W-:Y:S01]  /*9800*/  FMUL R23, R7, UR6 ;  /* 0x0000000607177c20 */ /* 0x000fe20008400000 */
[----:B------:R-:W2:Y:S01]  /*9810*/  LDC R25, c[0x0][0x148] ;  /* 0x00005200ff197b82 */ /* 0x000ea20000000800 */
[----:B------:R-:W-:Y:S01]  /*9820*/  IMAD R4, R4, UR4, RZ ;  /* 0x0000000404047c24 */ /* 0x000fe2000f8e02ff */
[----:B------:R-:W-:-:S02]  /*9830*/  ULDC.64 UR6, c[0x0][0x640] ;  /* 0x0001900000067ab9 */ /* 0x000fc40000000a00 */
[----:B------:R-:W-:Y:S01]  /*9840*/  ISETP.NE.U32.AND P0, PT, RZ, UR6, PT ;  /* 0x00000006ff007c0c */ /* 0x000fe2000bf05070 */
[----:B------:R-:W3:Y:S01]  /*9850*/  F2I.U32.TRUNC.NTZ R23, R23 ;  /* 0x0000001700177305 */ /* 0x000ee2000020f000 */
[C---:B------:R-:W-:Y:S02]  /*9860*/  IMAD R7, R5.reuse, UR5, R4 ;  /* 0x0000000505077c24 */ /* 0x040fe4000f8e0204 */
[----:B------:R-:W-:Y:S01]  /*9870*/  IMAD.WIDE.U32 R4, R5, UR4, R16 ;  /* 0x0000000405047c25 */ /* 0x000fe2000f8e0010 */
[----:B------:R-:W-:Y:S01]  /*9880*/  ULDC UR4, c[0x0][0x618] ;  /* 0x0001860000047ab9 */ /* 0x000fe20000000800 */
[----:B------:R-:W-:Y:S02]  /*9890*/  ISETP.NE.AND.EX P0, PT, RZ, UR7, PT, P0 ;  /* 0x00000007ff007c0c */ /* 0x000fe4000bf05300 */
[----:B------:R-:W-:Y:S02]  /*98a0*/  IMAD.IADD R5, R5, 0x1, R7 ;  /* 0x0000000105057824 */ /* 0x000fe400078e0207 */
[----:B-1----:R-:W-:-:S03]  /*98b0*/  IMAD.MOV R22, RZ, RZ, -R22 ;  /* 0x000000ffff167224 */ /* 0x002fc600078e0a16 */
[----:B------:R-:W-:Y:S01]  /*98c0*/  SHF.R.U64 R21, R4, UR4, R5 ;  /* 0x0000000404157c19 */ /* 0x000fe20008001205 */
[----:B0-----:R-:W-:Y:S01]  /*98d0*/  IMAD R15, R6, R22, R15 ;  /* 0x00000016060f7224 */ /* 0x001fe200078e020f */
[----:B------:R-:W-:Y:S01]  /*98e0*/  SHF.R.U32.HI R4, RZ, UR4, R5 ;  /* 0x00000004ff047c19 */ /* 0x000fe20008011605 */
[----:B------:R-:W-:Y:S01]  /*98f0*/  ULDC UR4, c[0x0][0x608] ;  /* 0x0001820000047ab9 */ /* 0x000fe20000000800 */
[----:B---3--:R-:W-:Y:S02]  /*9900*/  IMAD.MOV R6, RZ, RZ, -R23 ;  /* 0x000000ffff067224 */ /* 0x008fe400078e0a17 */
[--C-:B------:R-:W-:Y:S02]  /*9910*/  SHF.R.U64 R22, R21, UR4, R4.reuse ;  /* 0x0000000415167c19 */ /* 0x100fe40008001204 */
[----:B------:R-:W-:Y:S01]  /*9920*/  SHF.R.U32.HI R5, RZ, UR4, R4 ;  /* 0x00000004ff057c19 */ /* 0x000fe20008011604 */
[----:B------:R-:W-:Y:S01]  /*9930*/  ULDC UR4, c[0x0][0x658] ;  /* 0x0001960000047ab9 */ /* 0x000fe20000000800 */
[----:B--2---:R-:W-:-:S02]  /*9940*/  @P2 IMAD R15, R25, R6, R20 ;  /* 0x00000006190f2224 */ /* 0x004fc400078e0214 */
[--C-:B------:R-:W-:Y:S02]  /*9950*/  SHF.R.U64 R20, R22, UR4, R5.reuse ;  /* 0x0000000416147c19 */ /* 0x100fe40008001205 */
[----:B------:R-:W-:-:S03]  /*9960*/  SHF.R.U32.HI R23, RZ, UR4, R5 ;  /* 0x00000004ff177c19 */ /* 0x000fc60008011605 */
[----:B------:R-:W-:Y:S02]  /*9970*/  IMAD.MOV.U32 R6, RZ, RZ, R20 ;  /* 0x000000ffff067224 */ /* 0x000fe400078e0014 */
[----:B------:R-:W-:Y:S01]  /*9980*/  IMAD.MOV.U32 R5, RZ, RZ, R23 ;  /* 0x000000ffff057224 */ /* 0x000fe200078e0017 */
[----:B------:R-:W-:Y:S06]  /*9990*/  @!P0 BRA `(.L_x_174) ;  /* 0x00000000002c8947 */ /* 0x000fec0003800000 */
        /* <DEDUP_REMOVED lines=9> */
[----:B------:R-:W-:-:S04]  /*9a30*/  IMAD.WIDE.U32.X R4, R23, UR7, R4, P1 ;  /* 0x0000000717047c25 */ /* 0x000fc800088e0404 */
[----:B------:R-:W-:-:S07]  /*9a40*/  IMAD.MOV.U32 R6, RZ, RZ, R4 ;  /* 0x000000ffff067224 */ /* 0x000fce00078e0004 */
.L_x_174:
[----:B------:R-:W-:Y:S01]  /*9a50*/  ULDC UR4, c[0x0][0x648] ;  /* 0x0001920000047ab9 */ /* 0x000fe20000000800 */
[----:B------:R-:W-:Y:S01]  /*9a60*/  LOP3.LUT R4, R22, UR29, RZ, 0xc0, !PT ;  /* 0x0000001d16047c12 */ /* 0x000fe2000f8ec0ff */
[----:B------:R-:W-:Y:S01]  /*9a70*/  ULDC UR5, c[0x0][0x610] ;  /* 0x0001840000057ab9 */ /* 0x000fe20000000800 */
[----:B------:R-:W-:Y:S01]  /*9a80*/  SHF.R.U64 R5, R6, UR4, R5 ;  /* 0x0000000406057c19 */ /* 0x000fe20008001205 */
[----:B------:R-:W-:Y:S01]  /*9a90*/  ULDC UR4, c[0x0][0x638] ;  /* 0x00018e0000047ab9 */ /* 0x000fe20000000800 */
[----:B------:R-:W-:-:S03]  /*9aa0*/  LOP3.LUT R21, R21, UR13, RZ, 0xc0, !PT ;  /* 0x0000000d15157c12 */ /* 0x000fc6000f8ec0ff */
[----:B------:R-:W-:Y:S02]  /*9ab0*/  IMAD.MOV R7, RZ, RZ, -R5 ;  /* 0x000000ffff077224 */ /* 0x000fe400078e0a05 */
[----:B------:R-:W-:Y:S02]  /*9ac0*/  IMAD R4, R5, UR21, R4 ;  /* 0x0000001505047c24 */ /* 0x000fe4000f8e0204 */
[----:B------:R-:W-:Y:S01]  /*9ad0*/  IMAD R20, R7, UR4, R20 ;  /* 0x0000000407147c24 */ /* 0x000fe2000f8e0214 */
[----:B------:R-:W-:Y:S01]  /*9ae0*/  ULDC UR4, c[0x0][0x600] ;  /* 0x0001800000047ab9 */ /* 0x000fe20000000800 */
[----:B------:R-:W-:Y:S02]  /*9af0*/  IMAD R15, R4, UR5, R15 ;  /* 0x00000005040f7c24 */ /* 0x000fe4000f8e020f */
[----:B------:R-:W-:Y:S02]  /*9b00*/  IMAD R20, R20, UR4, R21 ;  /* 0x0000000414147c24 */ /* 0x000fe4000f8e0215 */
[----:B------:R-:W-:-:S02]  /*9b10*/  IMAD.MOV.U32 R4, RZ, RZ, 0x1 ;  /* 0x00000001ff047424 */ /* 0x000fc400078e00ff */
[----:B------:R-:W-:Y:S01]  /*9b20*/  IMAD.MOV.U32 R7, RZ, RZ, R14 ;  /* 0x000000ffff077224 */ /* 0x000fe200078e000e */
[----:B------:R-:W-:Y:S02]  /*9b30*/  SEL R21, R20, R15, !P2 ;  /* 0x0000000f14157207 */ /* 0x000fe40005000000 */
[----:B------:R-:W-:-:S07]  /*9b40*/  SEL R20, R15, R20, !P2 ;  /* 0x000000140f147207 */ /* 0x000fce0005000000 */
.L_x_172:
[----:B------:R-:W-:Y:S05]  /*9b50*/  BSYNC B1 ;  /* 0x0000000000017941 */ /* 0x000fea0003800000 */
.L_x_171:
[----:B------:R-:W-:-:S13]  /*9b60*/  LOP3.LUT P0, RZ, R4, 0xff, RZ, 0xc0, !PT ;  /* 0x000000ff04ff7812 */ /* 0x000fda000780c0ff */
[----:B------:R-:W-:Y:S05]  /*9b70*/  @P0 BRA `(.L_x_175) ;  /* 0xfffffff000b80947 */ /* 0x000fea000383ffff */
[----:B------:R-:W-:Y:S05]  /*9b80*/  BSYNC B0 ;  /* 0x0000000000007941 */ /* 0x000fea0003800000 */
.L_x_164:
[----:B------:R-:W-:-:S03]  /*9b90*/  UMOV UR4, 0xffffffff ;  /* 0xffffffff00047882 */ /* 0x000fc60000000000 */
[----:B------:R-:W-:Y:S05]  /*9ba0*/  BRA.DIV UR4, `(.L_x_176) ;  /* 0x0000000204f07947 */ /* 0x000fea000b800000 */
[----:B------:R-:W-:-:S13]  /*9bb0*/  ELECT P6, URZ, PT ;  /* 0x00000000003f782f */ /* 0x000fda00038c0000 */
.L_x_189:
[----:B------:R-:W-:Y:S04]  /*9bc0*/  BSSY B0, `(.L_x_177) ;  /* 0x0000022000007945 */ /* 0x000fe80003800000 */
[----:B------:R-:W-:Y:S05]  /*9bd0*/  @!P6 BRA `(.L_x_178) ;  /* 0x000000000080e947 */ /* 0x000fea0003800000 */
[----:B------:R-:W-:-:S04]  /*9be0*/  LOP3.LUT R18, R18, 0x2, RZ, 0xfc, !PT ;  /* 0x0000000212127812 */ /* 0x000fc800078efcff */
[----:B------:R-:W-:-:S13]  /*9bf0*/  ISETP.NE.AND P0, PT, R18, 0x3, PT ;  /* 0x000000031200780c */ /* 0x000fda0003f05270 */
[----:B------:R-:W-:Y:S05]  /*9c00*/  @!P0 BRA `(.L_x_179) ;  /* 0x0000000000048947 */ /* 0x000fea0003800000 */
[----:B------:R-:W-:Y:S01]  /*9c10*/  BPT.TRAP 0x1 ;  /* 0x000000040000795c */ /* 0x000fe20000300000 */
.L_x_179:
[----:B------:R-:W0:Y:S01]  /*9c20*/  S2R R5, SR_CgaCtaId ;  /* 0x0000000000057919 */ /* 0x000e220000008800 */
[----:B------:R-:W-:Y:S02]  /*9c30*/  MOV R0, 0x400 ;  /* 0x0000040000007802 */ /* 0x000fe40000000f00 */
[----:B------:R-:W-:Y:S02]  /*9c40*/  SHF.L.U32 R2, R3, 0x1f, RZ ;  /* 0x0000001f03027819 */ /* 0x000fe400000006ff */
[----:B0-----:R-:W-:-:S05]  /*9c50*/  LEA R5, R5, R0, 0x18 ;  /* 0x0000000005057211 */ /* 0x001fca00078ec0ff */
[----:B------:R-:W-:-:S04]  /*9c60*/  VIADD R5, R5, 0x18 ;  /* 0x0000001805057836 */ /* 0x000fc80000000000 */
[C---:B------:R-:W-:Y:S02]  /*9c70*/  IMAD R7, R8.reuse, 0x8, R5 ;  /* 0x0000000808077824 */ /* 0x040fe400078e0205 */
[----:B------:R-:W-:Y:S02]  /*9c80*/  VIADD R8, R8, 0x1 ;  /* 0x0000000108087836 */ /* 0x000fe40000000000 */
[----:B------:R-:W0:Y:S03]  /*9c90*/  SYNCS.PHASECHK.TRANS64.TRYWAIT P0, [R7+URZ], R2 ;  /* 0x00000002070075a7 */ /* 0x000e26000800017f */
[----:B------:R-:W-:-:S04]  /*9ca0*/  ISETP.NE.AND P1, PT, R8, 0x3, PT ;  /* 0x000000030800780c */ /* 0x000fc80003f25270 */
[----:B------:R-:W-:Y:S02]  /*9cb0*/  SEL R0, RZ, 0x1, P1 ;  /* 0x00000001ff007807 */ /* 0x000fe40000800000 */
[----:B------:R-:W-:Y:S02]  /*9cc0*/  SEL R8, R8, RZ, P1 ;  /* 0x000000ff08087207 */ /* 0x000fe40000800000 */
[----:B------:R-:W-:-:S03]  /*9cd0*/  LOP3.LUT R9, R3, R0, RZ, 0x3c, !PT ;  /* 0x0000000003097212 */ /* 0x000fc600078e3cff */
[----:B------:R-:W-:Y:S01]  /*9ce0*/  IMAD R4, R8, 0x8, R5 ;  /* 0x0000000808047824 */ /* 0x000fe200078e0205 */
[----:B------:R-:W-:Y:S01]  /*9cf0*/  SHF.L.U32 R3, R9, 0x1f, RZ ;  /* 0x0000001f09037819 */ /* 0x000fe200000006ff */
[----:B0-----:R-:W-:Y:S06]  /*9d00*/  @!P0 BRA `(.L_x_180) ;  /* 0x0000000000b88947 */ /* 0x001fec0003800000 */
.L_x_190:
[----:B------:R-:W1:Y:S01]  /*9d10*/  SYNCS.PHASECHK.TRANS64.TRYWAIT P0, [R4+URZ], R3 ;  /* 0x00000003040075a7 */ /* 0x000e62000800017f */
[----:B------:R-:W-:-:S05]  /*9d20*/  VIADD R0, R8, 0x1 ;  /* 0x0000000108007836 */ /* 0x000fca0000000000 */
[----:B------:R-:W-:-:S04]  /*9d30*/  ISETP.NE.AND P1, PT, R0, 0x3, PT ;  /* 0x000000030000780c */ /* 0x000fc80003f25270 */
[----:B0-----:R-:W-:Y:S02]  /*9d40*/  SEL R2, RZ, 0x1, P1 ;  /* 0x00000001ff027807 */ /* 0x001fe40000800000 */
[----:B------:R-:W-:Y:S02]  /*9d50*/  SEL R0, R0, RZ, P1 ;  /* 0x000000ff00007207 */ /* 0x000fe40000800000 */
[----:B------:R-:W-:Y:S01]  /*9d60*/  LOP3.LUT R2, R9, R2, RZ, 0x3c, !PT ;  /* 0x0000000209027212 */ /* 0x000fe200078e3cff */
[----:B-1----:R-:W-:Y:S06]  /*9d70*/  @!P0 BRA `(.L_x_181) ;  /* 0x0000000000b08947 */ /* 0x002fec0003800000 */
.L_x_191:
[----:B------:R-:W-:Y:S01]  /*9d80*/  IMAD R5, R0, 0x8, R5 ;  /* 0x0000000800057824 */ /* 0x000fe200078e0205 */
[----:B------:R-:W-:-:S07]  /*9d90*/  SHF.L.U32 R0, R2, 0x1f, RZ ;  /* 0x0000001f02007819 */ /* 0x000fce00000006ff */
.L_x_182:
[----:B-1----:R1:W2:Y:S02]  /*9da0*/  SYNCS.PHASECHK.TRANS64.TRYWAIT P0, [R5+URZ], R0 ;  /* 0x00000000050075a7 */ /* 0x0022a4000800017f */
[----:B--2---:R-:W-:Y:S05]  /*9db0*/  @!P0 NANOSLEEP.SYNCS 0x989680 ;  /* 0x009896800000895d */ /* 0x004fea0003900000 */
[----:B------:R-:W2:Y:S02]  /*9dc0*/  @!P0 SYNCS.PHASECHK.TRANS64 P0, [R5+URZ], R0 ;  /* 0x00000000050085a7 */ /* 0x000ea4000800007f */
[----:B--2---:R-:W-:Y:S05]  /*9dd0*/  @!P0 BRA `(.L_x_182) ;  /* 0xfffffffc00f08947 */ /* 0x004fea000383ffff */
.L_x_178:
[----:B------:R-:W-:Y:S05]  /*9de0*/  BSYNC B0 ;  /* 0x0000000000007941 */ /* 0x000fea0003800000 */
.L_x_177:
[----:B------:R-:W-:Y:S05]  /*9df0*/  EXIT ;  /* 0x000000000000794d */ /* 0x000fea0003800000 */
.L_x_21:
[----:B-1----:R1:W2:Y:S02]  /*9e00*/  SYNCS.PHASECHK.TRANS64.TRYWAIT P1, [R3+URZ], R0 ;  /* 0x00000000030075a7 */ /* 0x0022a4000802017f */
[----:B--2---:R-:W-:Y:S05]  /*9e10*/  @!P1 NANOSLEEP.SYNCS 0x989680 ;  /* 0x009896800000995d */ /* 0x004fea0003900000 */
[----:B------:R-:W2:Y:S02]  /*9e20*/  @!P1 SYNCS.PHASECHK.TRANS64 P1, [R3+URZ], R0 ;  /* 0x00000000030095a7 */ /* 0x000ea4000802007f */
[----:B--2---:R-:W-:Y:S05]  /*9e30*/  @!P1 BRA `(.L_x_21) ;  /* 0xfffffffc00f09947 */ /* 0x004fea000383ffff */
[----:B------:R-:W-:Y:S05]  /*9e40*/  BRA `(.L_x_20) ;  /* 0xffffff7800607947 */ /* 0x000fea000383ffff */
.L_x_26:
[----:B-1----:R1:W2:Y:S02]  /*9e50*/  SYNCS.PHASECHK.TRANS64.TRYWAIT P1, [R5+URZ], R4 ;  /* 0x00000004050075a7 */ /* 0x0022a4000802017f */
[----:B--2---:R-:W-:Y:S05]  /*9e60*/  @!P1 NANOSLEEP.SYNCS 0x989680 ;  /* 0x009896800000995d */ /* 0x004fea0003900000 */
[----:B------:R-:W2:Y:S02]  /*9e70*/  @!P1 SYNCS.PHASECHK.TRANS64 P1, [R5+URZ], R4 ;  /* 0x00000004050095a7 */ /* 0x000ea4000802007f */
[----:B--2---:R-:W-:Y:S05]  /*9e80*/  @!P1 BRA `(.L_x_26) ;  /* 0xfffffffc00f09947 */ /* 0x004fea000383ffff */
[----:B------:R-:W-:Y:S05]  /*9e90*/  BRA `(.L_x_25) ;  /* 0xffffff8800107947 */ /* 0x000fea000383ffff */
.L_x_165:
[----:B------:R-:W-:Y:S01]  /*9ea0*/  BSSY B1, `(.L_x_183) ;  /* 0x0000006000017945 */ /* 0x000fe20003800000 */
[----:B------:R-:W-:-:S07]  /*9eb0*/  IMAD.MOV.U32 R15, RZ, RZ, -0x1 ;  /* 0xffffffffff0f7424 */ /* 0x000fce00078e00ff */
[----:B------:R-:W-:Y:S05]  /*9ec0*/  WARPSYNC.COLLECTIVE R15, `(.L_x_184) ;  /* 0x000000000f0c7348 */ /* 0x000fea0003c00000 */
[----:B------:R-:W-:Y:S02]  /*9ed0*/  ELECT P6, UR62, PT ;  /* 0x00000000003e782f */ /* 0x000fe400038c0000 */
[----:B------:R-:W-:Y:S01]  /*9ee0*/  MOV R14, UR62 ;  /* 0x0000003e000e7c02 */ /* 0x000fe20008000f00 */
[----:B------:R-:W-:Y:S10]  /*9ef0*/  ENDCOLLECTIVE ;  /* 0x000000000000791b */ /* 0x000ff40003800000 */
.L_x_184:
[----:B------:R-:W-:Y:S05]  /*9f00*/  BSYNC B1 ;  /* 0x0000000000017941 */ /* 0x000fea0003800000 */
.L_x_183:
[----:B------:R-:W-:Y:S05]  /*9f10*/  BRA `(.L_x_185) ;  /* 0xffffffec00dc7947 */ /* 0x000fea000383ffff */
.L_x_168:
[----:B-1----:R1:W2:Y:S02]  /*9f20*/  SYNCS.PHASECHK.TRANS64.TRYWAIT P0, [R23+URZ+0x18], R14 ;  /* 0x0000180e170075a7 */ /* 0x0022a4000800017f */
[----:B--2---:R-:W-:Y:S05]  /*9f30*/  @!P0 NANOSLEEP.SYNCS 0x989680 ;  /* 0x009896800000895d */ /* 0x004fea0003900000 */
[----:B------:R-:W2:Y:S02]  /*9f40*/  @!P0 SYNCS.PHASECHK.TRANS64 P0, [R23+URZ+0x18], R14 ;  /* 0x0000180e170085a7 */ /* 0x000ea4000800007f */
[----:B--2---:R-:W-:Y:S05]  /*9f50*/  @!P0 BRA `(.L_x_168) ;  /* 0xfffffffc00f08947 */ /* 0x004fea000383ffff */
[----:B------:R-:W-:Y:S05]  /*9f60*/  BRA `(.L_x_186) ;  /* 0xfffffff000147947 */ /* 0x000fea000383ffff */
.L_x_176:
[----:B------:R-:W-:Y:S01]  /*9f70*/  BSSY B0, `(.L_x_187) ;  /* 0x0000006000007945 */ /* 0x000fe20003800000 */
[----:B------:R-:W-:-:S07]  /*9f80*/  IMAD.MOV.U32 R15, RZ, RZ, -0x1 ;  /* 0xffffffffff0f7424 */ /* 0x000fce00078e00ff */
[----:B------:R-:W-:Y:S05]  /*9f90*/  WARPSYNC.COLLECTIVE R15, `(.L_x_188) ;  /* 0x000000000f0c7348 */ /* 0x000fea0003c00000 */
[----:B------:R-:W-:Y:S02]  /*9fa0*/  ELECT P6, UR62, PT ;  /* 0x00000000003e782f */ /* 0x000fe400038c0000 */
[----:B------:R-:W-:Y:S01]  /*9fb0*/  MOV R14, UR62 ;  /* 0x0000003e000e7c02 */ /* 0x000fe20008000f00 */
[----:B------:R-:W-:Y:S10]  /*9fc0*/  ENDCOLLECTIVE ;  /* 0x000000000000791b */ /* 0x000ff40003800000 */
.L_x_188:
[----:B------:R-:W-:Y:S05]  /*9fd0*/  BSYNC B0 ;  /* 0x0000000000007941 */ /* 0x000fea0003800000 */
.L_x_187:
[----:B------:R-:W-:Y:S05]  /*9fe0*/  BRA `(.L_x_189) ;  /* 0xfffffff800f47947 */ /* 0x000fea000383ffff */
.L_x_180:
[----:B0-----:R0:W1:Y:S02]  /*9ff0*/  SYNCS.PHASECHK.TRANS64.TRYWAIT P0, [R7+URZ], R2 ;  /* 0x00000002070075a7 */ /* 0x001064000800017f */
[----:B-1----:R-:W-:Y:S05]  /*a000*/  @!P0 NANOSLEEP.SYNCS 0x989680 ;  /* 0x009896800000895d */ /* 0x002fea0003900000 */
[----:B------:R-:W1:Y:S02]  /*a010*/  @!P0 SYNCS.PHASECHK.TRANS64 P0, [R7+URZ], R2 ;  /* 0x00000002070085a7 */ /* 0x000e64000800007f */
[----:B-1----:R-:W-:Y:S05]  /*a020*/  @!P0 BRA `(.L_x_180) ;  /* 0xfffffffc00f08947 */ /* 0x002fea000383ffff */
[----:B------:R-:W-:Y:S05]  /*a030*/  BRA `(.L_x_190) ;  /* 0xfffffffc00347947 */ /* 0x000fea000383ffff */
.L_x_181:
[----:B0-----:R0:W1:Y:S02]  /*a040*/  SYNCS.PHASECHK.TRANS64.TRYWAIT P0, [R4+URZ], R3 ;  /* 0x00000003040075a7 */ /* 0x001064000800017f */
[----:B-1----:R-:W-:Y:S05]  /*a050*/  @!P0 NANOSLEEP.SYNCS 0x989680 ;  /* 0x009896800000895d */ /* 0x002fea0003900000 */
[----:B------:R-:W1:Y:S02]  /*a060*/  @!P0 SYNCS.PHASECHK.TRANS64 P0, [R4+URZ], R3 ;  /* 0x00000003040085a7 */ /* 0x000e64000800007f */
[----:B-1----:R-:W-:Y:S05]  /*a070*/  @!P0 BRA `(.L_x_181) ;  /* 0xfffffffc00f08947 */ /* 0x002fea000383ffff */
[----:B------:R-:W-:Y:S05]  /*a080*/  BRA `(.L_x_191) ;  /* 0xfffffffc003c7947 */ /* 0x000fea000383ffff */
.L_x_192:
[----:B------:R-:W-:-:S00]  /*a090*/  BRA `(.L_x_192) ;  /* 0xfffffffc00fc7947 */ /* 0x000fc0000383ffff */
[----:B------:R-:W-:-:S00]  /*a0a0*/  NOP ;  /* 0x0000000000007918 */ /* 0x000fc00000000000 */
        /* <DEDUP_REMOVED lines=13> */
.L_x_193:


//--------------------- .nv.global.init           --------------------------
	.section	.nv.global.init,"aw",@progbits
.nv.global.init:
	.type		$str$22,@object
	.size		$str$22,($str$23 - $str$22)
$str$22:
        /*0000*/ 	.byte	0x6b, 0x5f, 0x74, 0x69, 0x6c, 0x65, 0x5f, 0x63, 0x6f, 0x75, 0x6e, 0x74, 0x20, 0x3e, 0x3d, 0x20
        /*0010*/ 	.byte	0x31, 0x00
	.type		$str$23,@object
	.size		$str$23,(__unnamed_1 - $str$23)
$str$23:
        /*0012*/ 	.byte	0x2f, 0x74, 0x6d, 0x70, 0x2f, 0x63, 0x75, 0x74, 0x6c, 0x61, 0x73, 0x73, 0x5f, 0x73, 0x77, 0x65
        /*0022*/ 	.byte	0x65, 0x70, 0x5f, 0x73, 0x72, 0x63, 0x2f, 0x69, 0x6e, 0x63, 0x6c, 0x75, 0x64, 0x65, 0x2f, 0x63
        /*0032*/ 	.byte	0x75, 0x74, 0x6c, 0x61, 0x73, 0x73, 0x2f, 0x67, 0x65, 0x6d, 0x6d, 0x2f, 0x63, 0x6f, 0x6c, 0x6c
        /*0042*/ 	.byte	0x65, 0x63, 0x74, 0x69, 0x76, 0x65, 0x2f, 0x73, 0x6d, 0x39, 0x30, 0x5f, 0x6d, 0x6d, 0x61, 0x5f
        /*0052*/ 	.byte	0x74, 0x6d, 0x61, 0x5f, 0x67, 0x6d, 0x6d, 0x61, 0x5f, 0x73, 0x73, 0x5f, 0x77, 0x61, 0x72, 0x70
        /*0062*/ 	.byte	0x73, 0x70, 0x65, 0x63, 0x69, 0x61, 0x6c, 0x69, 0x7a, 0x65, 0x64, 0x2e, 0x68, 0x70, 0x70, 0x00
	.type		__unnamed_1,@object
	.size		__unnamed_1,(.L_0 - __unnamed_1)
__unnamed_1:
        /*0072*/ 	.byte	0x76, 0x6f, 0x69, 0x64, 0x20, 0x63, 0x75, 0x74, 0x6c, 0x61, 0x73, 0x73, 0x3a, 0x3a, 0x67, 0x65
        /* <DEDUP_REMOVED lines=177> */
        /*0b92*/ 	.byte	0x65, 0x6e, 0x74, 0x69, 0x74, 0x79, 0x5d, 0x00
.L_0:


//--------------------- .nv.shared._ZN7cutlass13device_kernelINS_4gemm6kernel13GemmUniversalIN4cute5tupleIJiiiiEEENS1_10collective13CollectiveMmaINS1_34MainloopSm90TmaGmmaWarpSpecializedILi3ENS5_IJNS4_1CILi2EEENSA_ILi1EEESC_EEENS1_35KernelTmaWarpSpecializedCooperativeEEENS5_IJNSA_ILi256EEENSA_ILi64EEENSA_ILi128EEEEEENS_10tfloat32_tENS5_IJlSC_lEEESK_SL_NS4_8TiledMMAINS4_8MMA_AtomIJNS4_4SM904GMMA29MMA_64x64x8_F32TF32TF32_SS_TNILNSP_7ScaleInE1ELSR_1EEEEEENS4_6LayoutISD_NS5_IJSC_NSA_ILi0EEESV_EEEEENS5_IJNS4_10UnderscoreESY_SY_EEEEENS4_13SM90_TMA_LOADENS4_14ComposedLayoutINS4_7SwizzleILi3ELi4ELi3EEENS4_18smem_ptr_flag_bitsILi32EEENSU_INS5_IJNSA_ILi8EEENSA_ILi32EEEEEENS5_IJS18_SC_EEEEEEEvNS4_8identityENS4_23SM90_TMA_LOAD_MULTICASTES1C_vS1D_EENS_8epilogue10collective6detail29Sm90TmaWarpSpecializedAdapterINS1H_15DefaultEpilogueISK_SL_SL_NS1G_6thread17LinearCombinationISK_Li1EffLNS1L_9ScaleType4KindE0ELNS_15FloatRoundStyleE2ESK_EENS1_15EpilogueDefaultEEEEEvvEEEEvNT_6ParamsE --------------------------
	.section	.nv.shared._ZN7cutlass13device_kernelINS_4gemm6kernel13GemmUniversalIN4cute5tupleIJiiiiEEENS1_10collective13CollectiveMmaINS1_34MainloopSm90TmaGmmaWarpSpecializedILi3ENS5_IJNS4_1CILi2EEENSA_ILi1EEESC_EEENS1_35KernelTmaWarpSpecializedCooperativeEEENS5_IJNSA_ILi256EEENSA_ILi64EEENSA_ILi128EEEEEENS_10tfloat32_tENS5_IJlSC_lEEESK_SL_NS4_8TiledMMAINS4_8MMA_AtomIJNS4_4SM904GMMA29MMA_64x64x8_F32TF32TF32_SS_TNILNSP_7ScaleInE1ELSR_1EEEEEENS4_6LayoutISD_NS5_IJSC_NSA_ILi0EEESV_EEEEENS5_IJNS4_10UnderscoreESY_SY_EEEEENS4_13SM90_TMA_LOADENS4_14ComposedLayoutINS4_7SwizzleILi3ELi4ELi3EEENS4_18smem_ptr_flag_bitsILi32EEENSU_INS5_IJNSA_ILi8EEENSA_ILi32EEEEEENS5_IJS18_SC_EEEEEEEvNS4_8identityENS4_23SM90_TMA_LOAD_MULTICASTES1C_vS1D_EENS_8epilogue10collective6detail29Sm90TmaWarpSpecializedAdapterINS1H_15DefaultEpilogueISK_SL_SL_NS1G_6thread17LinearCombinationISK_Li1EffLNS1L_9ScaleType4KindE0ELNS_15FloatRoundStyleE2ESK_EENS1_15EpilogueDefaultEEEEEvvEEEEvNT_6ParamsE,"aw",@nobits
	.sectionflags	@""
	.align	16
	.zero		1024


//--------------------- .nv.shared.reserved.0     --------------------------
	.section	.nv.shared.reserved.0,"aw",@nobits
	.weak		__nv_reservedSMEM_offset_0_alias
	.size		__nv_reservedSMEM_offset_0_alias, 0, 0
	.other		__nv_reservedSMEM_offset_0_alias,@"STO_CUDA_RESERVED_SHARED STV_DEFAULT"
__nv_reservedSMEM_offset_0_alias:
	.zero		0


//--------------------- .nv.global                --------------------------
	.section	.nv.global,"aw",@nobits
.nv.global:
	.type		_ZN39_INTERNAL_f55dc117_4_k_cu_5236175a_65984cute1_E,@object
	.size		_ZN39_INTERNAL_f55dc117_4_k_cu_5236175a_65984cute1_E,(_ZN39_INTERNAL_f55dc117_4_k_cu_5236175a_65984cuda3std3__45__cpo6cbeginE - _ZN39_INTERNAL_f55dc117_4_k_cu_5236175a_65984cute1_E)
_ZN39_INTERNAL_f55dc117_4_k_cu_5236175a_65984cute1_E:
	.zero		1
	.type		_ZN39_INTERNAL_f55dc117_4_k_cu_5236175a_65984cuda3std3__45__cpo6cbeginE,@object
	.size		_ZN39_INTERNAL_f55dc117_4_k_cu_5236175a_65984cuda3std3__45__cpo6cbeginE,(_ZN39_INTERNAL_f55dc117_4_k_cu_5236175a_65984cuda3std3__48in_placeE - _ZN39_INTERNAL_f55dc117_4_k_cu_5236175a_65984cuda3std3__45__cpo6cbeginE)
_ZN39_INTERNAL_f55dc117_4_k_cu_5236175a_65984cuda3std3__45__cpo6cbeginE:
	.zero		1
	.type		_ZN39_INTERNAL_f55dc117_4_k_cu_5236175a_65984cuda3std3__48in_placeE,@object
	.size		_ZN39_INTERNAL_f55dc117_4_k_cu_5236175a_65984cuda3std3__48in_placeE,(_ZN39_INTERNAL_f55dc117_4_k_cu_5236175a_65984cuda3std6ranges3__45__cpo9iter_moveE - _ZN39_INTERNAL_f55dc117_4_k_cu_5236175a_65984cuda3std3__48in_placeE)
_ZN39_INTERNAL_f55dc117_4_k_cu_5236175a_65984cuda3std3__48in_placeE:
	.zero		1
	.type		_ZN39_INTERNAL_f55dc117_4_k_cu_5236175a_65984cuda3std6ranges3__45__cpo9iter_moveE,@object
	.size		_ZN39_INTERNAL_f55dc117_4_k_cu_5236175a_65984cuda3std6ranges3__45__cpo9iter_moveE,(_ZN39_INTERNAL_f55dc117_4_k_cu_5236175a_65984cuda3std3__45__cpo5beginE - _ZN39_INTERNAL_f55dc117_4_k_cu_5236175a_65984cuda3std6ranges3__45__cpo9iter_moveE)
_ZN39_INTERNAL_f55dc117_4_k_cu_5236175a_65984cuda3std6ranges3__45__cpo9iter_moveE:
	.zero		1
	.type		_ZN39_INTERNAL_f55dc117_4_k_cu_5236175a_65984cuda3std3__45__cpo5beginE,@object
	.size		_ZN39_INTERNAL_f55dc117_4_k_cu_5236175a_65984cuda3std3__45__cpo5beginE,(_ZN39_INTERNAL_f55dc117_4_k_cu_5236175a_65984cuda3std3__441_GLOBAL__N__f55dc117_4_k_cu_5236175a_65986ignoreE - _ZN39_INTERNAL_f55dc117_4_k_cu_5236175a_65984cuda3std3__45__cpo5beginE)
_ZN39_INTERNAL_f55dc117_4_k_cu_5236175a_65984cuda3std3__45__cpo5beginE:
	.zero		1
	.type		_ZN39_INTERNAL_f55dc117_4_k_cu_5236175a_65984cuda3std3__441_GLOBAL__N__f55dc117_4_k_cu_5236175a_65986ignoreE,@object
	.size		_ZN39_INTERNAL_f55dc117_4_k_cu_5236175a_65984cuda3std3__441_GLOBAL__N__f55dc117_4_k_cu_5236175a_65986ignoreE,(_ZN39_INTERNAL_f55dc117_4_k_cu_5236175a_65984cute7productE - _ZN39_INTERNAL_f55dc117_4_k_cu_5236175a_65984cuda3std3__441_GLOBAL__N__f55dc117_4_k_cu_5236175a_65986ignoreE)
_ZN39_INTERNAL_f55dc117_4_k_cu_5236175a_65984cuda3std3__441_GLOBAL__N__f55dc117_4_k_cu_5236175a_65986ignoreE:
	.zero		1
	.type		_ZN39_INTERNAL_f55dc117_4_k_cu_5236175a_65984cute7productE,@object
	.size		_ZN39_INTERNAL_f55dc117_4_k_cu_5236175a_65984cute7productE,(_ZN39_INTERNAL_f55dc117_4_k_cu_5236175a_65984cuda3std3__45__cpo3endE - _ZN39_INTERNAL_f55dc117_4_k_cu_5236175a_65984cute7productE)
_ZN39_INTERNAL_f55dc117_4_k_cu_5236175a_65984cute7productE:
	.zero		1
	.type		_ZN39_INTERNAL_f55dc117_4_k_cu_5236175a_65984cuda3std3__45__cpo3endE,@object
	.size		_ZN39_INTERNAL_f55dc117_4_k_cu_5236175a_65984cuda3std3__45__cpo3endE,(_ZN39_INTERNAL_f55dc117_4_k_cu_5236175a_65984cuda3std3__419piecewise_constructE - _ZN39_INTERNAL_f55dc117_4_k_cu_5236175a_65984cuda3std3__45__cpo3endE)
_ZN39_INTERNAL_f55dc117_4_k_cu_5236175a_65984cuda3std3__45__cpo3endE:
	.zero		1
	.type		_ZN39_INTERNAL_f55dc117_4_k_cu_5236175a_65984cuda3std3__419piecewise_constructE,@object
	.size		_ZN39_INTERNAL_f55dc117_4_k_cu_5236175a_65984cuda3std3__419piecewise_constructE,(_ZN39_INTERNAL_f55dc117_4_k_cu_5236175a_65984cuda3std3__45__cpo4cendE - _ZN39_INTERNAL_f55dc117_4_k_cu_5236175a_65984cuda3std3__419piecewise_constructE)
_ZN39_INTERNAL_f55dc117_4_k_cu_5236175a_65984cuda3std3__419piecewise_constructE:
	.zero		1
	.type		_ZN39_INTERNAL_f55dc117_4_k_cu_5236175a_65984cuda3std3__45__cpo4cendE,@object
	.size		_ZN39_INTERNAL_f55dc117_4_k_cu_5236175a_65984cuda3std3__45__cpo4cendE,(_ZN39_INTERNAL_f55dc117_4_k_cu_5236175a_65984cuda3std6ranges3__45__cpo4swapE - _ZN39_INTERNAL_f55dc117_4_k_cu_5236175a_65984cuda3std3__45__cpo4cendE)
_ZN39_INTERNAL_f55dc117_4_k_cu_5236175a_65984cuda3std3__45__cpo4cendE:
	.zero		1
	.type		_ZN39_INTERNAL_f55dc117_4_k_cu_5236175a_65984cuda3std6ranges3__45__cpo4swapE,@object
	.size		_ZN39_INTERNAL_f55dc117_4_k_cu_5236175a_65984cuda3std6ranges3__45__cpo4swapE,(.L_8 - _ZN39_INTERNAL_f55dc117_4_k_cu_5236175a_65984cuda3std6ranges3__45__cpo4swapE)
_ZN39_INTERNAL_f55dc117_4_k_cu_5236175a_65984cuda3std6ranges3__45__cpo4swapE:
	.zero		1
.L_8:


//--------------------- .nv.constant0._ZN7cutlass13device_kernelINS_4gemm6kernel13GemmUniversalIN4cute5tupleIJiiiiEEENS1_10collective13CollectiveMmaINS1_34MainloopSm90TmaGmmaWarpSpecializedILi3ENS5_IJNS4_1CILi2EEENSA_ILi1EEESC_EEENS1_35KernelTmaWarpSpecializedCooperativeEEENS5_IJNSA_ILi256EEENSA_ILi64EEENSA_ILi128EEEEEENS_10tfloat32_tENS5_IJlSC_lEEESK_SL_NS4_8TiledMMAINS4_8MMA_AtomIJNS4_4SM904GMMA29MMA_64x64x8_F32TF32TF32_SS_TNILNSP_7ScaleInE1ELSR_1EEEEEENS4_6LayoutISD_NS5_IJSC_NSA_ILi0EEESV_EEEEENS5_IJNS4_10UnderscoreESY_SY_EEEEENS4_13SM90_TMA_LOADENS4_14ComposedLayoutINS4_7SwizzleILi3ELi4ELi3EEENS4_18smem_ptr_flag_bitsILi32EEENSU_INS5_IJNSA_ILi8EEENSA_ILi32EEEEEENS5_IJS18_SC_EEEEEEEvNS4_8identityENS4_23SM90_TMA_LOAD_MULTICASTES1C_vS1D_EENS_8epilogue10collective6detail29Sm90TmaWarpSpecializedAdapterINS1H_15DefaultEpilogueISK_SL_SL_NS1G_6thread17LinearCombinationISK_Li1EffLNS1L_9ScaleType4KindE0ELNS_15FloatRoundStyleE2ESK_EENS1_15EpilogueDefaultEEEEEvvEEEEvNT_6ParamsE --------------------------
	.section	.nv.constant0._ZN7cutlass13device_kernelINS_4gemm6kernel13GemmUniversalIN4cute5tupleIJiiiiEEENS1_10collective13CollectiveMmaINS1_34MainloopSm90TmaGmmaWarpSpecializedILi3ENS5_IJNS4_1CILi2EEENSA_ILi1EEESC_EEENS1_35KernelTmaWarpSpecializedCooperativeEEENS5_IJNSA_ILi256EEENSA_ILi64EEENSA_ILi128EEEEEENS_10tfloat32_tENS5_IJlSC_lEEESK_SL_NS4_8TiledMMAINS4_8MMA_AtomIJNS4_4SM904GMMA29MMA_64x64x8_F32TF32TF32_SS_TNILNSP_7ScaleInE1ELSR_1EEEEEENS4_6LayoutISD_NS5_IJSC_NSA_ILi0EEESV_EEEEENS5_IJNS4_10UnderscoreESY_SY_EEEEENS4_13SM90_TMA_LOADENS4_14ComposedLayoutINS4_7SwizzleILi3ELi4ELi3EEENS4_18smem_ptr_flag_bitsILi32EEENSU_INS5_IJNSA_ILi8EEENSA_ILi32EEEEEENS5_IJS18_SC_EEEEEEEvNS4_8identityENS4_23SM90_TMA_LOAD_MULTICASTES1C_vS1D_EENS_8epilogue10collective6detail29Sm90TmaWarpSpecializedAdapterINS1H_15DefaultEpilogueISK_SL_SL_NS1G_6thread17LinearCombinationISK_Li1EffLNS1L_9ScaleType4KindE0ELNS_15FloatRoundStyleE2ESK_EENS1_15EpilogueDefaultEEEEEvvEEEEvNT_6ParamsE,"a",@progbits
	.sectionflags	@""
	.align	4
.nv.constant0._ZN7cutlass13device_kernelINS_4gemm6kernel13GemmUniversalIN4cute5tupleIJiiiiEEENS1_10collective13CollectiveMmaINS1_34MainloopSm90TmaGmmaWarpSpecializedILi3ENS5_IJNS4_1CILi2EEENSA_ILi1EEESC_EEENS1_35KernelTmaWarpSpecializedCooperativeEEENS5_IJNSA_ILi256EEENSA_ILi64EEENSA_ILi128EEEEEENS_10tfloat32_tENS5_IJlSC_lEEESK_SL_NS4_8TiledMMAINS4_8MMA_AtomIJNS4_4SM904GMMA29MMA_64x64x8_F32TF32TF32_SS_TNILNSP_7ScaleInE1ELSR_1EEEEEENS4_6LayoutISD_NS5_IJSC_NSA_ILi0EEESV_EEEEENS5_IJNS4_10UnderscoreESY_SY_EEEEENS4_13SM90_TMA_LOADENS4_14ComposedLayoutINS4_7SwizzleILi3ELi4ELi3EEENS4_18smem_ptr_flag_bitsILi32EEENSU_INS5_IJNSA_ILi8EEENSA_ILi32EEEEEENS5_IJS18_SC_EEEEEEEvNS4_8identityENS4_23SM90_TMA_LOAD_MULTICASTES1C_vS1D_EENS_8epilogue10collective6detail29Sm90TmaWarpSpecializedAdapterINS1H_15DefaultEpilogueISK_SL_SL_NS1G_6thread17LinearCombinationISK_Li1EffLNS1L_9ScaleType4KindE0ELNS_15FloatRoundStyleE2ESK_EENS1_15EpilogueDefaultEEEEEvvEEEEvNT_6ParamsE:
	.zero		1664


//--------------------- SYMBOLS --------------------------

	.type		.nv.reservedSmem.offset0,@object
	.size		.nv.reservedSmem.offset0,0x4
	.type		__assertfail,@function
